//
// Generated by NVIDIA NVVM Compiler
//
// Compiler Build ID: CL-36424714
// Cuda compilation tools, release 13.0, V13.0.88
// Based on NVVM 20.0.0
//

.version 9.0
.target sm_100
.address_size 64

	// .globl	_Z19exponentialFunctioniPfS_
.func  (.param .b64 func_retval0) __internal_accurate_pow
(
	.param .b64 __internal_accurate_pow_param_0
)
;

.visible .entry _Z19exponentialFunctioniPfS_(
	.param .u32 _Z19exponentialFunctioniPfS__param_0,
	.param .u64 .ptr .align 1 _Z19exponentialFunctioniPfS__param_1,
	.param .u64 .ptr .align 1 _Z19exponentialFunctioniPfS__param_2
)
{
	.reg .pred 	%p<28>;
	.reg .b32 	%r<44>;
	.reg .b32 	%f<31>;
	.reg .b64 	%rd<9>;
	.reg .b64 	%fd<38>;

	ld.param.u32 	%r6, [_Z19exponentialFunctioniPfS__param_0];
	ld.param.u64 	%rd1, [_Z19exponentialFunctioniPfS__param_1];
	ld.param.u64 	%rd2, [_Z19exponentialFunctioniPfS__param_2];
	mov.u32 	%r7, %ctaid.x;
	mov.u32 	%r8, %ntid.x;
	mov.u32 	%r9, %tid.x;
	mad.lo.s32 	%r1, %r7, %r8, %r9;
	setp.gt.s32 	%p1, %r1, %r6;
	@%p1 bra 	$L__BB0_16;
	cvta.to.global.u64 	%rd3, %rd1;
	mul.wide.s32 	%rd4, %r1, 4;
	add.s64 	%rd5, %rd3, %rd4;
	ld.global.f32 	%f1, [%rd5];
	cvt.f64.f32 	%fd1, %f1;
	add.f64 	%fd2, %fd1, 0dC018000000000000;
	{
	.reg .b32 %temp; 
	mov.b64 	{%temp, %r2}, %fd2;
	}
	mov.f64 	%fd17, 0d4000000000000000;
	{
	.reg .b32 %temp; 
	mov.b64 	{%temp, %r10}, %fd17;
	}
	and.b32  	%r4, %r10, 2146435072;
	setp.eq.s32 	%p2, %r4, 1062207488;
	abs.f64 	%fd3, %fd2;
	{ // callseq 0, 0
	.param .b64 param0;
	st.param.f64 	[param0], %fd3;
	.param .b64 retval0;
	call.uni (retval0), 
	__internal_accurate_pow, 
	(
	param0
	);
	ld.param.f64 	%fd18, [retval0];
	} // callseq 0
	setp.lt.s32 	%p3, %r2, 0;
	neg.f64 	%fd20, %fd18;
	selp.f64 	%fd21, %fd20, %fd18, %p2;
	selp.f64 	%fd35, %fd21, %fd18, %p3;
	setp.neu.f64 	%p4, %fd2, 0d0000000000000000;
	@%p4 bra 	$L__BB0_3;
	setp.eq.s32 	%p5, %r4, 1062207488;
	selp.b32 	%r11, %r2, 0, %p5;
	setp.lt.s32 	%p6, %r10, 0;
	or.b32  	%r12, %r11, 2146435072;
	selp.b32 	%r13, %r12, %r11, %p6;
	mov.b32 	%r14, 0;
	mov.b64 	%fd35, {%r14, %r13};
$L__BB0_3:
	add.f64 	%fd22, %fd2, 0d4000000000000000;
	{
	.reg .b32 %temp; 
	mov.b64 	{%temp, %r15}, %fd22;
	}
	and.b32  	%r16, %r15, 2146435072;
	setp.ne.s32 	%p7, %r16, 2146435072;
	@%p7 bra 	$L__BB0_8;
	setp.num.f64 	%p8, %fd2, %fd2;
	@%p8 bra 	$L__BB0_6;
	mov.f64 	%fd23, 0d4000000000000000;
	add.rn.f64 	%fd35, %fd2, %fd23;
	bra.uni 	$L__BB0_8;
$L__BB0_6:
	setp.neu.f64 	%p9, %fd3, 0d7FF0000000000000;
	@%p9 bra 	$L__BB0_8;
	setp.lt.s32 	%p10, %r2, 0;
	setp.eq.s32 	%p11, %r4, 1062207488;
	setp.lt.s32 	%p12, %r10, 0;
	selp.b32 	%r18, 0, 2146435072, %p12;
	and.b32  	%r19, %r10, 2147483647;
	setp.ne.s32 	%p13, %r19, 1071644672;
	or.b32  	%r20, %r18, -2147483648;
	selp.b32 	%r21, %r20, %r18, %p13;
	selp.b32 	%r22, %r21, %r18, %p11;
	selp.b32 	%r23, %r22, %r18, %p10;
	mov.b32 	%r24, 0;
	mov.b64 	%fd35, {%r24, %r23};
$L__BB0_8:
	setp.eq.s32 	%p14, %r4, 1062207488;
	setp.eq.f64 	%p15, %fd2, 0d3FF0000000000000;
	div.rn.f64 	%fd24, %fd35, 0d4024000000000000;
	selp.f64 	%fd25, 0d3FB999999999999A, %fd24, %p15;
	cvt.rn.f32.f64 	%f2, %fd25;
	{
	.reg .b32 %temp; 
	mov.b64 	{%temp, %r5}, %fd1;
	}
	abs.f64 	%fd10, %fd1;
	{ // callseq 1, 0
	.param .b64 param0;
	st.param.f64 	[param0], %fd10;
	.param .b64 retval0;
	call.uni (retval0), 
	__internal_accurate_pow, 
	(
	param0
	);
	ld.param.f64 	%fd26, [retval0];
	} // callseq 1
	setp.lt.s32 	%p16, %r5, 0;
	neg.f64 	%fd28, %fd26;
	selp.f64 	%fd29, %fd28, %fd26, %p14;
	selp.f64 	%fd37, %fd29, %fd26, %p16;
	setp.neu.f32 	%p17, %f1, 0f00000000;
	@%p17 bra 	$L__BB0_10;
	setp.eq.s32 	%p18, %r4, 1062207488;
	selp.b32 	%r26, %r5, 0, %p18;
	setp.lt.s32 	%p19, %r10, 0;
	or.b32  	%r27, %r26, 2146435072;
	selp.b32 	%r28, %r27, %r26, %p19;
	mov.b32 	%r29, 0;
	mov.b64 	%fd37, {%r29, %r28};
$L__BB0_10:
	add.f64 	%fd30, %fd1, 0d4000000000000000;
	{
	.reg .b32 %temp; 
	mov.b64 	{%temp, %r30}, %fd30;
	}
	and.b32  	%r31, %r30, 2146435072;
	setp.ne.s32 	%p20, %r31, 2146435072;
	@%p20 bra 	$L__BB0_15;
	setp.num.f32 	%p21, %f1, %f1;
	@%p21 bra 	$L__BB0_13;
	mov.f64 	%fd31, 0d4000000000000000;
	add.rn.f64 	%fd37, %fd1, %fd31;
	bra.uni 	$L__BB0_15;
$L__BB0_13:
	setp.neu.f64 	%p22, %fd10, 0d7FF0000000000000;
	@%p22 bra 	$L__BB0_15;
	setp.lt.s32 	%p23, %r5, 0;
	setp.eq.s32 	%p24, %r4, 1062207488;
	setp.lt.s32 	%p25, %r10, 0;
	selp.b32 	%r33, 0, 2146435072, %p25;
	and.b32  	%r34, %r10, 2147483647;
	setp.ne.s32 	%p26, %r34, 1071644672;
	or.b32  	%r35, %r33, -2147483648;
	selp.b32 	%r36, %r35, %r33, %p26;
	selp.b32 	%r37, %r36, %r33, %p24;
	selp.b32 	%r38, %r37, %r33, %p23;
	mov.b32 	%r39, 0;
	mov.b64 	%fd37, {%r39, %r38};
$L__BB0_15:
	add.f32 	%f3, %f1, 0fC0000000;
	setp.eq.f32 	%p27, %f1, 0f3F800000;
	add.f64 	%fd32, %fd37, 0d3FF0000000000000;
	rcp.rn.f64 	%fd33, %fd32;
	cvt.rn.f32.f64 	%f4, %fd33;
	selp.f32 	%f5, 0f3F000000, %f4, %p27;
	neg.f32 	%f6, %f3;
	mul.f32 	%f7, %f3, %f6;
	fma.rn.f32 	%f8, %f7, 0f3BBB989D, 0f3F000000;
	cvt.sat.f32.f32 	%f9, %f8;
	mov.f32 	%f10, 0f4B400001;
	mov.f32 	%f11, 0f437C0000;
	fma.rm.f32 	%f12, %f9, %f11, %f10;
	add.f32 	%f13, %f12, 0fCB40007F;
	neg.f32 	%f14, %f13;
	fma.rn.f32 	%f15, %f7, 0f3FB8AA3B, %f14;
	fma.rn.f32 	%f16, %f7, 0f32A57060, %f15;
	mov.b32 	%r40, %f12;
	shl.b32 	%r41, %r40, 23;
	mov.b32 	%f17, %r41;
	ex2.approx.ftz.f32 	%f18, %f16;
	fma.rn.f32 	%f19, %f2, 0fBBBB989D, 0f3F000000;
	cvt.sat.f32.f32 	%f20, %f19;
	fma.rm.f32 	%f21, %f20, %f11, %f10;
	add.f32 	%f22, %f21, 0fCB40007F;
	neg.f32 	%f23, %f22;
	fma.rn.f32 	%f24, %f2, 0fBFB8AA3B, %f23;
	fma.rn.f32 	%f25, %f2, 0fB2A57060, %f24;
	mov.b32 	%r42, %f21;
	shl.b32 	%r43, %r42, 23;
	mov.b32 	%f26, %r43;
	ex2.approx.ftz.f32 	%f27, %f25;
	mul.f32 	%f28, %f27, %f26;
	fma.rn.f32 	%f29, %f18, %f17, %f28;
	add.f32 	%f30, %f29, %f5;
	cvta.to.global.u64 	%rd6, %rd2;
	add.s64 	%rd8, %rd6, %rd4;
	st.global.f32 	[%rd8], %f30;
$L__BB0_16:
	ret;

}
	// .globl	_Z5initXPfifi
.visible .entry _Z5initXPfifi(
	.param .u64 .ptr .align 1 _Z5initXPfifi_param_0,
	.param .u32 _Z5initXPfifi_param_1,
	.param .f32 _Z5initXPfifi_param_2,
	.param .u32 _Z5initXPfifi_param_3
)
{
	.reg .pred 	%p<2>;
	.reg .b32 	%r<6>;
	.reg .b32 	%f<4>;
	.reg .b64 	%rd<5>;

	ld.param.u64 	%rd1, [_Z5initXPfifi_param_0];
	ld.param.u32 	%r2, [_Z5initXPfifi_param_1];
	ld.param.f32 	%f1, [_Z5initXPfifi_param_2];
	mov.u32 	%r3, %ctaid.x;
	mov.u32 	%r4, %ntid.x;
	mov.u32 	%r5, %tid.x;
	mad.lo.s32 	%r1, %r3, %r4, %r5;
	setp.gt.s32 	%p1, %r1, %r2;
	@%p1 bra 	$L__BB1_2;
	cvta.to.global.u64 	%rd2, %rd1;
	cvt.rn.f32.s32 	%f2, %r1;
	fma.rn.f32 	%f3, %f1, %f2, 0fC2C80000;
	mul.wide.s32 	%rd3, %r1, 4;
	add.s64 	%rd4, %rd2, %rd3;
	st.global.f32 	[%rd4], %f3;
$L__BB1_2:
	ret;

}
.func  (.param .b64 func_retval0) __internal_accurate_pow(
	.param .b64 __internal_accurate_pow_param_0
)
{
	.reg .pred 	%p<8>;
	.reg .b32 	%r<49>;
	.reg .b32 	%f<3>;
	.reg .b64 	%fd<109>;

	ld.param.f64 	%fd10, [__internal_accurate_pow_param_0];
	{
	.reg .b32 %temp; 
	mov.b64 	{%temp, %r46}, %fd10;
	}
	{
	.reg .b32 %temp; 
	mov.b64 	{%r45, %temp}, %fd10;
	}
	shr.u32 	%r47, %r46, 20;
	setp.gt.u32 	%p1, %r46, 1048575;
	@%p1 bra 	$L__BB2_2;
	mul.f64 	%fd11, %fd10, 0d4350000000000000;
	{
	.reg .b32 %temp; 
	mov.b64 	{%temp, %r46}, %fd11;
	}
	{
	.reg .b32 %temp; 
	mov.b64 	{%r45, %temp}, %fd11;
	}
	shr.u32 	%r16, %r46, 20;
	add.s32 	%r47, %r16, -54;
$L__BB2_2:
	add.s32 	%r48, %r47, -1023;
	and.b32  	%r17, %r46, -2146435073;
	or.b32  	%r18, %r17, 1072693248;
	mov.b64 	%fd107, {%r45, %r18};
	setp.lt.u32 	%p2, %r18, 1073127583;
	@%p2 bra 	$L__BB2_4;
	{
	.reg .b32 %temp; 
	mov.b64 	{%r19, %temp}, %fd107;
	}
	{
	.reg .b32 %temp; 
	mov.b64 	{%temp, %r20}, %fd107;
	}
	add.s32 	%r21, %r20, -1048576;
	mov.b64 	%fd107, {%r19, %r21};
	add.s32 	%r48, %r47, -1022;
$L__BB2_4:
	add.f64 	%fd12, %fd107, 0dBFF0000000000000;
	add.f64 	%fd13, %fd107, 0d3FF0000000000000;
	rcp.approx.ftz.f64 	%fd14, %fd13;
	neg.f64 	%fd15, %fd13;
	fma.rn.f64 	%fd16, %fd15, %fd14, 0d3FF0000000000000;
	fma.rn.f64 	%fd17, %fd16, %fd16, %fd16;
	fma.rn.f64 	%fd18, %fd17, %fd14, %fd14;
	mul.f64 	%fd19, %fd12, %fd18;
	fma.rn.f64 	%fd20, %fd12, %fd18, %fd19;
	mul.f64 	%fd21, %fd20, %fd20;
	fma.rn.f64 	%fd22, %fd21, 0d3EB0F5FF7D2CAFE2, 0d3ED0F5D241AD3B5A;
	fma.rn.f64 	%fd23, %fd22, %fd21, 0d3EF3B20A75488A3F;
	fma.rn.f64 	%fd24, %fd23, %fd21, 0d3F1745CDE4FAECD5;
	fma.rn.f64 	%fd25, %fd24, %fd21, 0d3F3C71C7258A578B;
	fma.rn.f64 	%fd26, %fd25, %fd21, 0d3F6249249242B910;
	fma.rn.f64 	%fd27, %fd26, %fd21, 0d3F89999999999DFB;
	sub.f64 	%fd28, %fd12, %fd20;
	add.f64 	%fd29, %fd28, %fd28;
	neg.f64 	%fd30, %fd20;
	fma.rn.f64 	%fd31, %fd30, %fd12, %fd29;
	mul.f64 	%fd32, %fd18, %fd31;
	fma.rn.f64 	%fd33, %fd21, %fd27, 0d3FB5555555555555;
	mov.f64 	%fd34, 0d3FB5555555555555;
	sub.f64 	%fd35, %fd34, %fd33;
	fma.rn.f64 	%fd36, %fd21, %fd27, %fd35;
	add.f64 	%fd37, %fd36, 0dBC46A4CB00B9E7B0;
	add.f64 	%fd38, %fd33, %fd37;
	sub.f64 	%fd39, %fd33, %fd38;
	add.f64 	%fd40, %fd37, %fd39;
	mul.rn.f64 	%fd41, %fd20, %fd20;
	neg.f64 	%fd42, %fd41;
	fma.rn.f64 	%fd43, %fd20, %fd20, %fd42;
	{
	.reg .b32 %temp; 
	mov.b64 	{%r22, %temp}, %fd32;
	}
	{
	.reg .b32 %temp; 
	mov.b64 	{%temp, %r23}, %fd32;
	}
	add.s32 	%r24, %r23, 1048576;
	mov.b64 	%fd44, {%r22, %r24};
	fma.rn.f64 	%fd45, %fd20, %fd44, %fd43;
	mul.rn.f64 	%fd46, %fd41, %fd20;
	neg.f64 	%fd47, %fd46;
	fma.rn.f64 	%fd48, %fd41, %fd20, %fd47;
	fma.rn.f64 	%fd49, %fd41, %fd32, %fd48;
	fma.rn.f64 	%fd50, %fd45, %fd20, %fd49;
	mul.rn.f64 	%fd51, %fd38, %fd46;
	neg.f64 	%fd52, %fd51;
	fma.rn.f64 	%fd53, %fd38, %fd46, %fd52;
	fma.rn.f64 	%fd54, %fd38, %fd50, %fd53;
	fma.rn.f64 	%fd55, %fd40, %fd46, %fd54;
	add.f64 	%fd56, %fd51, %fd55;
	sub.f64 	%fd57, %fd51, %fd56;
	add.f64 	%fd58, %fd55, %fd57;
	add.f64 	%fd59, %fd20, %fd56;
	sub.f64 	%fd60, %fd20, %fd59;
	add.f64 	%fd61, %fd56, %fd60;
	add.f64 	%fd62, %fd58, %fd61;
	add.f64 	%fd63, %fd32, %fd62;
	add.f64 	%fd64, %fd59, %fd63;
	sub.f64 	%fd65, %fd59, %fd64;
	add.f64 	%fd66, %fd63, %fd65;
	xor.b32  	%r25, %r48, -2147483648;
	mov.b32 	%r26, 1127219200;
	mov.b64 	%fd67, {%r25, %r26};
	mov.b32 	%r27, -2147483648;
	mov.b64 	%fd68, {%r27, %r26};
	sub.f64 	%fd69, %fd67, %fd68;
	fma.rn.f64 	%fd70, %fd69, 0d3FE62E42FEFA39EF, %fd64;
	fma.rn.f64 	%fd71, %fd69, 0dBFE62E42FEFA39EF, %fd70;
	sub.f64 	%fd72, %fd71, %fd64;
	sub.f64 	%fd73, %fd66, %fd72;
	fma.rn.f64 	%fd74, %fd69, 0d3C7ABC9E3B39803F, %fd73;
	add.f64 	%fd75, %fd70, %fd74;
	sub.f64 	%fd76, %fd70, %fd75;
	add.f64 	%fd77, %fd74, %fd76;
	mov.f64 	%fd78, 0d4000000000000000;
	{
	.reg .b32 %temp; 
	mov.b64 	{%temp, %r28}, %fd78;
	}
	{
	.reg .b32 %temp; 
	mov.b64 	{%r29, %temp}, %fd78;
	}
	shl.b32 	%r30, %r28, 1;
	setp.gt.u32 	%p3, %r30, -33554433;
	and.b32  	%r31, %r28, -15728641;
	selp.b32 	%r32, %r31, %r28, %p3;
	mov.b64 	%fd79, {%r29, %r32};
	mul.rn.f64 	%fd80, %fd75, %fd79;
	neg.f64 	%fd81, %fd80;
	fma.rn.f64 	%fd82, %fd75, %fd79, %fd81;
	fma.rn.f64 	%fd83, %fd77, %fd79, %fd82;
	add.f64 	%fd4, %fd80, %fd83;
	sub.f64 	%fd84, %fd80, %fd4;
	add.f64 	%fd5, %fd83, %fd84;
	fma.rn.f64 	%fd85, %fd4, 0d3FF71547652B82FE, 0d4338000000000000;
	{
	.reg .b32 %temp; 
	mov.b64 	{%r13, %temp}, %fd85;
	}
	mov.f64 	%fd86, 0dC338000000000000;
	add.rn.f64 	%fd87, %fd85, %fd86;
	fma.rn.f64 	%fd88, %fd87, 0dBFE62E42FEFA39EF, %fd4;
	fma.rn.f64 	%fd89, %fd87, 0dBC7ABC9E3B39803F, %fd88;
	fma.rn.f64 	%fd90, %fd89, 0d3E5ADE1569CE2BDF, 0d3E928AF3FCA213EA;
	fma.rn.f64 	%fd91, %fd90, %fd89, 0d3EC71DEE62401315;
	fma.rn.f64 	%fd92, %fd91, %fd89, 0d3EFA01997C89EB71;
	fma.rn.f64 	%fd93, %fd92, %fd89, 0d3F2A01A014761F65;
	fma.rn.f64 	%fd94, %fd93, %fd89, 0d3F56C16C1852B7AF;
	fma.rn.f64 	%fd95, %fd94, %fd89, 0d3F81111111122322;
	fma.rn.f64 	%fd96, %fd95, %fd89, 0d3FA55555555502A1;
	fma.rn.f64 	%fd97, %fd96, %fd89, 0d3FC5555555555511;
	fma.rn.f64 	%fd98, %fd97, %fd89, 0d3FE000000000000B;
	fma.rn.f64 	%fd99, %fd98, %fd89, 0d3FF0000000000000;
	fma.rn.f64 	%fd100, %fd99, %fd89, 0d3FF0000000000000;
	{
	.reg .b32 %temp; 
	mov.b64 	{%r14, %temp}, %fd100;
	}
	{
	.reg .b32 %temp; 
	mov.b64 	{%temp, %r15}, %fd100;
	}
	shl.b32 	%r33, %r13, 20;
	add.s32 	%r34, %r33, %r15;
	mov.b64 	%fd108, {%r14, %r34};
	{
	.reg .b32 %temp; 
	mov.b64 	{%temp, %r35}, %fd4;
	}
	mov.b32 	%f2, %r35;
	abs.f32 	%f1, %f2;
	setp.lt.f32 	%p4, %f1, 0f4086232B;
	@%p4 bra 	$L__BB2_7;
	setp.lt.f64 	%p5, %fd4, 0d0000000000000000;
	add.f64 	%fd101, %fd4, 0d7FF0000000000000;
	selp.f64 	%fd108, 0d0000000000000000, %fd101, %p5;
	setp.geu.f32 	%p6, %f1, 0f40874800;
	@%p6 bra 	$L__BB2_7;
	shr.u32 	%r36, %r13, 31;
	add.s32 	%r37, %r13, %r36;
	shr.s32 	%r38, %r37, 1;
	shl.b32 	%r39, %r38, 20;
	add.s32 	%r40, %r15, %r39;
	mov.b64 	%fd102, {%r14, %r40};
	sub.s32 	%r41, %r13, %r38;
	shl.b32 	%r42, %r41, 20;
	add.s32 	%r43, %r42, 1072693248;
	mov.b32 	%r44, 0;
	mov.b64 	%fd103, {%r44, %r43};
	mul.f64 	%fd108, %fd103, %fd102;
$L__BB2_7:
	abs.f64 	%fd104, %fd108;
	setp.eq.f64 	%p7, %fd104, 0d7FF0000000000000;
	fma.rn.f64 	%fd105, %fd108, %fd5, %fd108;
	selp.f64 	%fd106, %fd108, %fd105, %p7;
	st.param.f64 	[func_retval0], %fd106;
	ret;

}


// ===== COMPILED SASS (sm_100) =====

	.target	sm_100

	.elftype	@"ET_EXEC"


//--------------------- .note.nv.tkinfo           --------------------------
	.section	.note.nv.tkinfo,"",@"SHT_NOTE"
	.sectionflags	@"SHF_NOTE_NV_TKINFO"
	.tkinfo
        /*0018*/ 	.word	0x00000002
        /*0030*/ 	.string	""
        /*0030*/ 	.string	"ptxas"
        /*0030*/ 	.string	"Cuda compilation tools, release 13.0, V13.0.88"
        /*0030*/ 	.string	"Build cuda_13.0.r13.0/compiler.36424714_0"
        /*0030*/ 	.string	"-arch sm_100 -m 64 "



//--------------------- .note.nv.cuinfo           --------------------------
	.section	.note.nv.cuinfo,"",@"SHT_NOTE"
	.sectionflags	@"SHF_NOTE_NV_CUINFO"
        /*0018*/ 	.short	0x0002
        /*001a*/ 	.short	0x0064
        /*001c*/ 	.short	0x0082
	.zero		2


//--------------------- .nv.info                  --------------------------
	.section	.nv.info,"",@"SHT_CUDA_INFO"
	.align	4


	//----- nvinfo : EIATTR_REGCOUNT
	.align		4
        /*0000*/ 	.byte	0x04, 0x2f
        /*0002*/ 	.short	(.L_1 - .L_0)
	.align		4
.L_0:
        /*0004*/ 	.word	index@(_Z19exponentialFunctioniPfS_)
        /*0008*/ 	.word	0x0000001e


	//----- nvinfo : EIATTR_FRAME_SIZE
	.align		4
.L_1:
        /*000c*/ 	.byte	0x04, 0x11
        /*000e*/ 	.short	(.L_3 - .L_2)
	.align		4
.L_2:
        /*0010*/ 	.word	index@($_Z19exponentialFunctioniPfS_$__internal_accurate_pow)
        /*0014*/ 	.word	0x00000000


	//----- nvinfo : EIATTR_FRAME_SIZE
	.align		4
.L_3:
        /*0018*/ 	.byte	0x04, 0x11
        /*001a*/ 	.short	(.L_5 - .L_4)
	.align		4
.L_4:
        /*001c*/ 	.word	index@($__internal_1_$__cuda_sm20_div_rn_f64_full)
        /*0020*/ 	.word	0x00000000


	//----- nvinfo : EIATTR_FRAME_SIZE
	.align		4
.L_5:
        /*0024*/ 	.byte	0x04, 0x11
        /*0026*/ 	.short	(.L_7 - .L_6)
	.align		4
.L_6:
        /*0028*/ 	.word	index@($__internal_0_$__cuda_sm20_dblrcp_rn_slowpath_v3)
        /*002c*/ 	.word	0x00000000


	//----- nvinfo : EIATTR_FRAME_SIZE
	.align		4
.L_7:
        /*0030*/ 	.byte	0x04, 0x11
        /*0032*/ 	.short	(.L_9 - .L_8)
	.align		4
.L_8:
        /*0034*/ 	.word	index@(_Z19exponentialFunctioniPfS_)
        /*0038*/ 	.word	0x00000000


	//----- nvinfo : EIATTR_REGCOUNT
	.align		4
.L_9:
        /*003c*/ 	.byte	0x04, 0x2f
        /*003e*/ 	.short	(.L_11 - .L_10)
	.align		4
.L_10:
        /*0040*/ 	.word	index@(_Z5initXPfifi)
        /*0044*/ 	.word	0x0000000a


	//----- nvinfo : EIATTR_FRAME_SIZE
	.align		4
.L_11:
        /*0048*/ 	.byte	0x04, 0x11
        /*004a*/ 	.short	(.L_13 - .L_12)
	.align		4
.L_12:
        /*004c*/ 	.word	index@(_Z5initXPfifi)
        /*0050*/ 	.word	0x00000000


	//----- nvinfo : EIATTR_MIN_STACK_SIZE
	.align		4
.L_13:
        /*0054*/ 	.byte	0x04, 0x12
        /*0056*/ 	.short	(.L_15 - .L_14)
	.align		4
.L_14:
        /*0058*/ 	.word	index@(_Z5initXPfifi)
        /*005c*/ 	.word	0x00000000


	//----- nvinfo : EIATTR_MIN_STACK_SIZE
	.align		4
.L_15:
        /*0060*/ 	.byte	0x04, 0x12
        /*0062*/ 	.short	(.L_17 - .L_16)
	.align		4
.L_16:
        /*0064*/ 	.word	index@(_Z19exponentialFunctioniPfS_)
        /*0068*/ 	.word	0x00000000
.L_17:


//--------------------- .nv.compat                --------------------------
	.section	.nv.compat,"",@"SHT_CUDA_COMPAT_INFO"
	.align	4
        /*0000*/ 	.byte	0x02, 0x09, 0x00, 0x00, 0x02, 0x02, 0x01, 0x00, 0x02, 0x05, 0x05, 0x00, 0x03, 0x07, 0x01, 0x01
        /*0010*/ 	.byte	0x02, 0x03, 0x00, 0x00, 0x02, 0x06, 0x01, 0x00, 0x04, 0x0b, 0x08, 0x00, 0x01, 0x00, 0x00, 0x00
        /*0020*/ 	.byte	0x00, 0x00, 0x00, 0x00


//--------------------- .nv.info._Z5initXPfifi    --------------------------
	.section	.nv.info._Z5initXPfifi,"",@"SHT_CUDA_INFO"
	.sectionflags	@""
	.align	4


	//----- nvinfo : EIATTR_CUDA_API_VERSION
	.align		4
        /*0000*/ 	.byte	0x04, 0x37
        /*0002*/ 	.short	(.L_19 - .L_18)
.L_18:
        /*0004*/ 	.word	0x00000082


	//----- nvinfo : EIATTR_KPARAM_INFO
	.align		4
.L_19:
        /*0008*/ 	.byte	0x04, 0x17
        /*000a*/ 	.short	(.L_21 - .L_20)
.L_20:
        /*000c*/ 	.word	0x00000000
        /*0010*/ 	.short	0x0003
        /*0012*/ 	.short	0x0010
        /*0014*/ 	.byte	0x00, 0xf0, 0x11, 0x00


	//----- nvinfo : EIATTR_KPARAM_INFO
	.align		4
.L_21:
        /*0018*/ 	.byte	0x04, 0x17
        /*001a*/ 	.short	(.L_23 - .L_22)
.L_22:
        /*001c*/ 	.word	0x00000000
        /*0020*/ 	.short	0x0002
        /*0022*/ 	.short	0x000c
        /*0024*/ 	.byte	0x00, 0xf0, 0x11, 0x00


	//----- nvinfo : EIATTR_KPARAM_INFO
	.align		4
.L_23:
        /*0028*/ 	.byte	0x04, 0x17
        /*002a*/ 	.short	(.L_25 - .L_24)
.L_24:
        /*002c*/ 	.word	0x00000000
        /*0030*/ 	.short	0x0001
        /*0032*/ 	.short	0x0008
        /*0034*/ 	.byte	0x00, 0xf0, 0x11, 0x00


	//----- nvinfo : EIATTR_KPARAM_INFO
	.align		4
.L_25:
        /*0038*/ 	.byte	0x04, 0x17
        /*003a*/ 	.short	(.L_27 - .L_26)
.L_26:
        /*003c*/ 	.word	0x00000000
        /*0040*/ 	.short	0x0000
        /*0042*/ 	.short	0x0000
        /*0044*/ 	.byte	0x00, 0xf5, 0x21, 0x00


	//----- nvinfo : EIATTR_SPARSE_MMA_MASK
	.align		4
.L_27:
        /*0048*/ 	.byte	0x03, 0x50
        /*004a*/ 	.short	0x0000


	//----- nvinfo : EIATTR_MAXREG_COUNT
	.align		4
        /*004c*/ 	.byte	0x03, 0x1b
        /*004e*/ 	.short	0x00ff


	//----- nvinfo : EIATTR_MERCURY_ISA_VERSION
	.align		4
        /*0050*/ 	.byte	0x03, 0x5f
        /*0052*/ 	.short	0x0101


	//----- nvinfo : EIATTR_VRC_CTA_INIT_COUNT
	.align		4
        /*0054*/ 	.byte	0x02, 0x4a
	.zero		1
	.zero		1


	//----- nvinfo : EIATTR_EXIT_INSTR_OFFSETS
	.align		4
        /*0058*/ 	.byte	0x04, 0x1c
        /*005a*/ 	.short	(.L_29 - .L_28)


	//   ....[0]....
.L_28:
        /*005c*/ 	.word	0x00000070


	//   ....[1]....
        /*0060*/ 	.word	0x000000f0


	//----- nvinfo : EIATTR_CBANK_PARAM_SIZE
	.align		4
.L_29:
        /*0064*/ 	.byte	0x03, 0x19
        /*0066*/ 	.short	0x0014


	//----- nvinfo : EIATTR_PARAM_CBANK
	.align		4
        /*0068*/ 	.byte	0x04, 0x0a
        /*006a*/ 	.short	(.L_31 - .L_30)
	.align		4
.L_30:
        /*006c*/ 	.word	index@(.nv.constant0._Z5initXPfifi)
        /*0070*/ 	.short	0x0380
        /*0072*/ 	.short	0x0014


	//----- nvinfo : EIATTR_SW_WAR
	.align		4
.L_31:
        /*0074*/ 	.byte	0x04, 0x36
        /*0076*/ 	.short	(.L_33 - .L_32)
.L_32:
        /*0078*/ 	.word	0x00000008
.L_33:


//--------------------- .nv.info._Z19exponentialFunctioniPfS_ --------------------------
	.section	.nv.info._Z19exponentialFunctioniPfS_,"",@"SHT_CUDA_INFO"
	.sectionflags	@""
	.align	4


	//----- nvinfo : EIATTR_CUDA_API_VERSION
	.align		4
        /*0000*/ 	.byte	0x04, 0x37
        /*0002*/ 	.short	(.L_35 - .L_34)
.L_34:
        /*0004*/ 	.word	0x00000082


	//----- nvinfo : EIATTR_KPARAM_INFO
	.align		4
.L_35:
        /*0008*/ 	.byte	0x04, 0x17
        /*000a*/ 	.short	(.L_37 - .L_36)
.L_36:
        /*000c*/ 	.word	0x00000000
        /*0010*/ 	.short	0x0002
        /*0012*/ 	.short	0x0010
        /*0014*/ 	.byte	0x00, 0xf5, 0x21, 0x00


	//----- nvinfo : EIATTR_KPARAM_INFO
	.align		4
.L_37:
        /*0018*/ 	.byte	0x04, 0x17
        /*001a*/ 	.short	(.L_39 - .L_38)
.L_38:
        /*001c*/ 	.word	0x00000000
        /*0020*/ 	.short	0x0001
        /*0022*/ 	.short	0x0008
        /*0024*/ 	.byte	0x00, 0xf5, 0x21, 0x00


	//----- nvinfo : EIATTR_KPARAM_INFO
	.align		4
.L_39:
        /*0028*/ 	.byte	0x04, 0x17
        /*002a*/ 	.short	(.L_41 - .L_40)
.L_40:
        /*002c*/ 	.word	0x00000000
        /*0030*/ 	.short	0x0000
        /*0032*/ 	.short	0x0000
        /*0034*/ 	.byte	0x00, 0xf0, 0x11, 0x00


	//----- nvinfo : EIATTR_SPARSE_MMA_MASK
	.align		4
.L_41:
        /*0038*/ 	.byte	0x03, 0x50
        /*003a*/ 	.short	0x0000


	//----- nvinfo : EIATTR_MAXREG_COUNT
	.align		4
        /*003c*/ 	.byte	0x03, 0x1b
        /*003e*/ 	.short	0x00ff


	//----- nvinfo : EIATTR_MERCURY_ISA_VERSION
	.align		4
        /*0040*/ 	.byte	0x03, 0x5f
        /*0042*/ 	.short	0x0101


	//----- nvinfo : EIATTR_VRC_CTA_INIT_COUNT
	.align		4
        /*0044*/ 	.byte	0x02, 0x4a
	.zero		1
	.zero		1


	//----- nvinfo : EIATTR_EXIT_INSTR_OFFSETS
	.align		4
        /*0048*/ 	.byte	0x04, 0x1c
        /*004a*/ 	.short	(.L_43 - .L_42)


	//   ....[0]....
.L_42:
        /*004c*/ 	.word	0x00000070


	//   ....[1]....
        /*0050*/ 	.word	0x000007d0


	//----- nvinfo : EIATTR_CRS_STACK_SIZE
	.align		4
.L_43:
        /*0054*/ 	.byte	0x04, 0x1e
        /*0056*/ 	.short	(.L_45 - .L_44)
.L_44:
        /*0058*/ 	.word	0x00000000


	//----- nvinfo : EIATTR_CBANK_PARAM_SIZE
	.align		4
.L_45:
        /*005c*/ 	.byte	0x03, 0x19
        /*005e*/ 	.short	0x0018


	//----- nvinfo : EIATTR_PARAM_CBANK
	.align		4
        /*0060*/ 	.byte	0x04, 0x0a
        /*0062*/ 	.short	(.L_47 - .L_46)
	.align		4
.L_46:
        /*0064*/ 	.word	index@(.nv.constant0._Z19exponentialFunctioniPfS_)
        /*0068*/ 	.short	0x0380
        /*006a*/ 	.short	0x0018


	//----- nvinfo : EIATTR_SW_WAR
	.align		4
.L_47:
        /*006c*/ 	.byte	0x04, 0x36
        /*006e*/ 	.short	(.L_49 - .L_48)
.L_48:
        /*0070*/ 	.word	0x00000008
.L_49:


//--------------------- .nv.callgraph             --------------------------
	.section	.nv.callgraph,"",@"SHT_CUDA_CALLGRAPH"
	.align	4
	.sectionentsize	8
	.align		4
        /*0000*/ 	.word	0x00000000
	.align		4
        /*0004*/ 	.word	0xffffffff
	.align		4
        /*0008*/ 	.word	0x00000000
	.align		4
        /*000c*/ 	.word	0xfffffffe
	.align		4
        /*0010*/ 	.word	0x00000000
	.align		4
        /*0014*/ 	.word	0xfffffffd
	.align		4
        /*0018*/ 	.word	0x00000000
	.align		4
        /*001c*/ 	.word	0xfffffffc


//--------------------- .text._Z5initXPfifi       --------------------------
	.section	.text._Z5initXPfifi,"ax",@progbits
	.align	128
        .global         _Z5initXPfifi
        .type           _Z5initXPfifi,@function
        .size           _Z5initXPfifi,(.L_x_24 - _Z5initXPfifi)
        .other          _Z5initXPfifi,@"STO_CUDA_ENTRY STV_DEFAULT"
_Z5initXPfifi:
.text._Z5initXPfifi:
[----:B------:R-:W-:Y:S01]  /*0000*/  LDC R1, c[0x0][0x37c] ;  /* 0x0000df00ff017b82 */ /* 0x000fe20000000800 */
[----:B------:R-:W0:Y:S07]  /*0010*/  S2R R0, SR_TID.X ;  /* 0x0000000000007919 */ /* 0x000e2e0000002100 */
[----:B------:R-:W0:Y:S01]  /*0020*/  S2UR UR4, SR_CTAID.X ;  /* 0x00000000000479c3 */ /* 0x000e220000002500 */
[----:B------:R-:W1:Y:S07]  /*0030*/  LDCU UR5, c[0x0][0x388] ;  /* 0x00007100ff0577ac */ /* 0x000e6e0008000800 */
[----:B------:R-:W0:Y:S02]  /*0040*/  LDC R5, c[0x0][0x360] ;  /* 0x0000d800ff057b82 */ /* 0x000e240000000800 */
[----:B0-----:R-:W-:-:S05]  /*0050*/  IMAD R5, R5, UR4, R0 ;  /* 0x0000000405057c24 */ /* 0x001fca000f8e0200 */
[----:B-1----:R-:W-:-:S13]  /*0060*/  ISETP.GT.AND P0, PT, R5, UR5, PT ;  /* 0x0000000505007c0c */ /* 0x002fda000bf04270 */
[----:B------:R-:W-:Y:S05]  /*0070*/  @P0 EXIT ;  /* 0x000000000000094d */ /* 0x000fea0003800000 */
[----:B------:R-:W0:Y:S01]  /*0080*/  LDC R7, c[0x0][0x38c] ;  /* 0x0000e300ff077b82 */ /* 0x000e220000000800 */
[----:B------:R-:W1:Y:S01]  /*0090*/  LDCU.64 UR4, c[0x0][0x358] ;  /* 0x00006b00ff0477ac */ /* 0x000e620008000a00 */
[----:B------:R-:W-:-:S06]  /*00a0*/  I2FP.F32.S32 R0, R5 ;  /* 0x0000000500007245 */ /* 0x000fcc0000201400 */
[----:B------:R-:W2:Y:S01]  /*00b0*/  LDC.64 R2, c[0x0][0x380] ;  /* 0x0000e000ff027b82 */ /* 0x000ea20000000a00 */
[----:B0-----:R-:W-:Y:S01]  /*00c0*/  FFMA R7, R0, R7, -100 ;  /* 0xc2c8000000077423 */ /* 0x001fe20000000007 */
[----:B--2---:R-:W-:-:S05]  /*00d0*/  IMAD.WIDE R2, R5, 0x4, R2 ;  /* 0x0000000405027825 */ /* 0x004fca00078e0202 */
[----:B-1----:R-:W-:Y:S01]  /*00e0*/  STG.E desc[UR4][R2.64], R7 ;  /* 0x0000000702007986 */ /* 0x002fe2000c101904 */
[----:B------:R-:W-:Y:S05]  /*00f0*/  EXIT ;  /* 0x000000000000794d */ /* 0x000fea0003800000 */
.L_x_0:
[----:B------:R-:W-:-:S00]  /*0100*/  BRA `(.L_x_0) ;  /* 0xfffffffc00fc7947 */ /* 0x000fc0000383ffff */
[----:B------:R-:W-:-:S00]  /*0110*/  NOP ;  /* 0x0000000000007918 */ /* 0x000fc00000000000 */
        /* <DEDUP_REMOVED lines=14> */
.L_x_24:


//--------------------- .text._Z19exponentialFunctioniPfS_ --------------------------
	.section	.text._Z19exponentialFunctioniPfS_,"ax",@progbits
	.align	128
        .global         _Z19exponentialFunctioniPfS_
        .type           _Z19exponentialFunctioniPfS_,@function
        .size           _Z19exponentialFunctioniPfS_,(.L_x_23 - _Z19exponentialFunctioniPfS_)
        .other          _Z19exponentialFunctioniPfS_,@"STO_CUDA_ENTRY STV_DEFAULT"
_Z19exponentialFunctioniPfS_:
.text._Z19exponentialFunctioniPfS_:
        /* <DEDUP_REMOVED lines=8> */
[----:B------:R-:W0:Y:S01]  /*0080*/  LDC.64 R8, c[0x0][0x388] ;  /* 0x0000e200ff087b82 */ /* 0x000e220000000a00 */
[----:B------:R-:W1:Y:S01]  /*0090*/  LDCU.64 UR4, c[0x0][0x358] ;  /* 0x00006b00ff0477ac */ /* 0x000e620008000a00 */
[----:B0-----:R-:W-:-:S05]  /*00a0*/  IMAD.WIDE R8, R2, 0x4, R8 ;  /* 0x0000000402087825 */ /* 0x001fca00078e0208 */
[----:B-1----:R-:W2:Y:S01]  /*00b0*/  LDG.E R3, desc[UR4][R8.64] ;  /* 0x0000000408037981 */ /* 0x002ea2000c1e1900 */
[----:B------:R-:W-:Y:S01]  /*00c0*/  BSSY.RECONVERGENT B0, `(.L_x_1) ;  /* 0x0000006000007945 */ /* 0x000fe20003800200 */
[----:B------:R-:W-:Y:S01]  /*00d0*/  MOV R0, 0x120 ;  /* 0x0000012000007802 */ /* 0x000fe20000000f00 */
[----:B--2---:R-:W0:Y:S02]  /*00e0*/  F2F.F64.F32 R6, R3 ;  /* 0x0000000300067310 */ /* 0x004e240000201800 */
[----:B0-----:R-:W-:-:S08]  /*00f0*/  DADD R4, R6, -6 ;  /* 0xc018000006047429 */ /* 0x001fd00000000000 */
[----:B------:R-:W-:-:S11]  /*0100*/  DADD R26, -RZ, |R4| ;  /* 0x00000000ff1a7229 */ /* 0x000fd60000000504 */
[----:B------:R-:W-:Y:S05]  /*0110*/  CALL.REL.NOINC `($_Z19exponentialFunctioniPfS_$__internal_accurate_pow) ;  /* 0x0000000c009c7944 */ /* 0x000fea0003c00000 */
[----:B------:R-:W-:Y:S05]  /*0120*/  BSYNC.RECONVERGENT B0 ;  /* 0x0000000000007941 */ /* 0x000fea0003800200 */
.L_x_1:
[----:B------:R-:W0:Y:S01]  /*0130*/  MUFU.RCP64H R13, 10 ;  /* 0x40240000000d7908 */ /* 0x000e220000001800 */
[----:B------:R-:W-:Y:S01]  /*0140*/  IMAD.MOV.U32 R16, RZ, RZ, 0x0 ;  /* 0x00000000ff107424 */ /* 0x000fe200078e00ff */
[----:B------:R-:W-:Y:S01]  /*0150*/  DSETP.NEU.AND P0, PT, R4, RZ, PT ;  /* 0x000000ff0400722a */ /* 0x000fe20003f0d000 */
[----:B------:R-:W-:Y:S01]  /*0160*/  IMAD.MOV.U32 R17, RZ, RZ, 0x40240000 ;  /* 0x40240000ff117424 */ /* 0x000fe200078e00ff */
[----:B------:R-:W-:Y:S01]  /*0170*/  BSSY.RECONVERGENT B0, `(.L_x_2) ;  /* 0x0000014000007945 */ /* 0x000fe20003800200 */
[----:B------:R-:W-:-:S06]  /*0180*/  IMAD.MOV.U32 R12, RZ, RZ, 0x1 ;  /* 0x00000001ff0c7424 */ /* 0x000fcc00078e00ff */
[----:B0-----:R-:W-:-:S08]  /*0190*/  DFMA R10, R12, -R16, 1 ;  /* 0x3ff000000c0a742b */ /* 0x001fd00000000810 */
[----:B------:R-:W-:Y:S02]  /*01a0*/  DFMA R14, R10, R10, R10 ;  /* 0x0000000a0a0e722b */ /* 0x000fe4000000000a */
[----:B------:R-:W-:-:S06]  /*01b0*/  DADD R10, R4, 2 ;  /* 0x40000000040a7429 */ /* 0x000fcc0000000000 */
[----:B------:R-:W-:-:S04]  /*01c0*/  DFMA R14, R12, R14, R12 ;  /* 0x0000000e0c0e722b */ /* 0x000fc8000000000c */
[----:B------:R-:W-:Y:S01]  /*01d0*/  LOP3.LUT R10, R11, 0x7ff00000, RZ, 0xc0, !PT ;  /* 0x7ff000000b0a7812 */ /* 0x000fe200078ec0ff */
[----:B------:R-:W-:-:S03]  /*01e0*/  IMAD.MOV.U32 R11, RZ, RZ, R9 ;  /* 0x000000ffff0b7224 */ /* 0x000fc600078e0009 */
[----:B------:R-:W-:Y:S01]  /*01f0*/  ISETP.NE.AND P1, PT, R10, 0x7ff00000, PT ;  /* 0x7ff000000a00780c */ /* 0x000fe20003f25270 */
[----:B------:R-:W-:Y:S01]  /*0200*/  DFMA R12, R14, -R16, 1 ;  /* 0x3ff000000e0c742b */ /* 0x000fe20000000810 */
[----:B------:R-:W-:Y:S01]  /*0210*/  IMAD.MOV.U32 R10, RZ, RZ, R8 ;  /* 0x000000ffff0a7224 */ /* 0x000fe200078e0008 */
[----:B------:R-:W-:-:S06]  /*0220*/  @!P0 CS2R R10, SRZ ;  /* 0x00000000000a8805 */ /* 0x000fcc000001ff00 */
[----:B------:R-:W-:-:S04]  /*0230*/  DFMA R12, R14, R12, R14 ;  /* 0x0000000c0e0c722b */ /* 0x000fc8000000000e */
[----:B------:R-:W-:Y:S07]  /*0240*/  @P1 BRA `(.L_x_3) ;  /* 0x0000000000181947 */ /* 0x000fee0003800000 */
[----:B------:R-:W-:-:S14]  /*0250*/  DSETP.NAN.AND P0, PT, R4, R4, PT ;  /* 0x000000040400722a */ /* 0x000fdc0003f08000 */
[----:B------:R-:W-:Y:S01]  /*0260*/  @P0 DADD R10, R4, 2 ;  /* 0x40000000040a0429 */ /* 0x000fe20000000000 */
[----:B------:R-:W-:Y:S10]  /*0270*/  @P0 BRA `(.L_x_3) ;  /* 0x00000000000c0947 */ /* 0x000ff40003800000 */
[----:B------:R-:W-:-:S14]  /*0280*/  DSETP.NEU.AND P0, PT, |R4|, +INF , PT ;  /* 0x7ff000000400742a */ /* 0x000fdc0003f0d200 */
[----:B------:R-:W-:Y:S01]  /*0290*/  @!P0 MOV R10, 0x0 ;  /* 0x00000000000a8802 */ /* 0x000fe20000000f00 */
[----:B------:R-:W-:-:S07]  /*02a0*/  @!P0 IMAD.MOV.U32 R11, RZ, RZ, 0x7ff00000 ;  /* 0x7ff00000ff0b8424 */ /* 0x000fce00078e00ff */
.L_x_3:
[----:B------:R-:W-:Y:S05]  /*02b0*/  BSYNC.RECONVERGENT B0 ;  /* 0x0000000000007941 */ /* 0x000fea0003800200 */
.L_x_2:
[----:B------:R-:W-:Y:S01]  /*02c0*/  DMUL R8, R12, R10 ;  /* 0x0000000a0c087228 */ /* 0x000fe20000000000 */
[----:B------:R-:W-:Y:S01]  /*02d0*/  FSETP.GEU.AND P2, PT, |R11|, 6.5827683646048100446e-37, PT ;  /* 0x036000000b00780b */ /* 0x000fe20003f4e200 */
[----:B------:R-:W-:Y:S01]  /*02e0*/  BSSY.RECONVERGENT B0, `(.L_x_4) ;  /* 0x000000b000007945 */ /* 0x000fe20003800200 */
[----:B------:R-:W-:-:S05]  /*02f0*/  DSETP.NEU.AND P1, PT, R4, 1, PT ;  /* 0x3ff000000400742a */ /* 0x000fca0003f2d000 */
[----:B------:R-:W-:-:S08]  /*0300*/  DFMA R14, R8, -10, R10 ;  /* 0xc0240000080e782b */ /* 0x000fd0000000000a */
[----:B------:R-:W-:-:S10]  /*0310*/  DFMA R8, R12, R14, R8 ;  /* 0x0000000e0c08722b */ /* 0x000fd40000000008 */
[----:B------:R-:W-:-:S05]  /*0320*/  FFMA R0, RZ, 2.5625, R9 ;  /* 0x40240000ff007823 */ /* 0x000fca0000000009 */
[----:B------:R-:W-:-:S13]  /*0330*/  FSETP.GT.AND P0, PT, |R0|, 1.469367938527859385e-39, PT ;  /* 0x001000000000780b */ /* 0x000fda0003f04200 */
[----:B------:R-:W-:Y:S05]  /*0340*/  @P0 BRA P2, `(.L_x_5) ;  /* 0x0000000000100947 */ /* 0x000fea0001000000 */
[----:B------:R-:W-:Y:S01]  /*0350*/  IMAD.MOV.U32 R8, RZ, RZ, R10 ;  /* 0x000000ffff087224 */ /* 0x000fe200078e000a */
[----:B------:R-:W-:Y:S01]  /*0360*/  MOV R0, 0x390 ;  /* 0x0000039000007802 */ /* 0x000fe20000000f00 */
[----:B------:R-:W-:-:S07]  /*0370*/  IMAD.MOV.U32 R9, RZ, RZ, R11 ;  /* 0x000000ffff097224 */ /* 0x000fce00078e000b */
[----:B------:R-:W-:Y:S05]  /*0380*/  CALL.REL.NOINC `($__internal_1_$__cuda_sm20_div_rn_f64_full) ;  /* 0x0000000400bc7944 */ /* 0x000fea0003c00000 */
.L_x_5:
[----:B------:R-:W-:Y:S05]  /*0390*/  BSYNC.RECONVERGENT B0 ;  /* 0x0000000000007941 */ /* 0x000fea0003800200 */
.L_x_4:
[----:B------:R-:W-:Y:S01]  /*03a0*/  FSEL R4, R8, -1.5881868392106855534e-23, P1 ;  /* 0x9999999a08047808 */ /* 0x000fe20000800000 */
[----:B------:R-:W-:Y:S01]  /*03b0*/  DADD R26, -RZ, |R6| ;  /* 0x00000000ff1a7229 */ /* 0x000fe20000000506 */
[----:B------:R-:W-:Y:S01]  /*03c0*/  FSEL R5, R9, 1.4499999284744262695, P1 ;  /* 0x3fb9999909057808 */ /* 0x000fe20000800000 */
[----:B------:R-:W-:Y:S01]  /*03d0*/  BSSY.RECONVERGENT B0, `(.L_x_6) ;  /* 0x0000004000007945 */ /* 0x000fe20003800200 */
[----:B------:R-:W-:Y:S02]  /*03e0*/  MOV R0, 0x410 ;  /* 0x0000041000007802 */ /* 0x000fe40000000f00 */
[----:B------:R0:W1:Y:S06]  /*03f0*/  F2F.F32.F64 R4, R4 ;  /* 0x0000000400047310 */ /* 0x00006c0000301000 */
[----:B01----:R-:W-:Y:S05]  /*0400*/  CALL.REL.NOINC `($_Z19exponentialFunctioniPfS_$__internal_accurate_pow) ;  /* 0x0000000800e07944 */ /* 0x003fea0003c00000 */
[----:B------:R-:W-:Y:S05]  /*0410*/  BSYNC.RECONVERGENT B0 ;  /* 0x0000000000007941 */ /* 0x000fea0003800200 */
.L_x_6:
[----:B------:R-:W-:Y:S01]  /*0420*/  DADD R10, R6, 2 ;  /* 0x40000000060a7429 */ /* 0x000fe20000000000 */
[----:B------:R-:W-:Y:S01]  /*0430*/  FSETP.NEU.AND P0, PT, R3, RZ, PT ;  /* 0x000000ff0300720b */ /* 0x000fe20003f0d000 */
[----:B------:R-:W-:Y:S08]  /*0440*/  BSSY.RECONVERGENT B0, `(.L_x_7) ;  /* 0x000000b000007945 */ /* 0x000ff00003800200 */
[----:B------:R-:W-:-:S04]  /*0450*/  LOP3.LUT R10, R11, 0x7ff00000, RZ, 0xc0, !PT ;  /* 0x7ff000000b0a7812 */ /* 0x000fc800078ec0ff */
[----:B------:R-:W-:Y:S02]  /*0460*/  ISETP.NE.AND P1, PT, R10, 0x7ff00000, PT ;  /* 0x7ff000000a00780c */ /* 0x000fe40003f25270 */
[----:B------:R-:W-:-:S11]  /*0470*/  @!P0 CS2R R8, SRZ ;  /* 0x0000000000088805 */ /* 0x000fd6000001ff00 */
[----:B------:R-:W-:Y:S05]  /*0480*/  @P1 BRA `(.L_x_8) ;  /* 0x0000000000181947 */ /* 0x000fea0003800000 */
[----:B------:R-:W-:-:S13]  /*0490*/  FSETP.NAN.AND P0, PT, R3, R3, PT ;  /* 0x000000030300720b */ /* 0x000fda0003f08000 */
[----:B------:R-:W-:Y:S01]  /*04a0*/  @P0 DADD R8, R6, 2 ;  /* 0x4000000006080429 */ /* 0x000fe20000000000 */
[----:B------:R-:W-:Y:S10]  /*04b0*/  @P0 BRA `(.L_x_8) ;  /* 0x00000000000c0947 */ /* 0x000ff40003800000 */
[----:B------:R-:W-:-:S14]  /*04c0*/  DSETP.NEU.AND P0, PT, |R6|, +INF , PT ;  /* 0x7ff000000600742a */ /* 0x000fdc0003f0d200 */
[----:B------:R-:W-:Y:S01]  /*04d0*/  @!P0 IMAD.MOV.U32 R8, RZ, RZ, 0x0 ;  /* 0x00000000ff088424 */ /* 0x000fe200078e00ff */
[----:B------:R-:W-:-:S07]  /*04e0*/  @!P0 MOV R9, 0x7ff00000 ;  /* 0x7ff0000000098802 */ /* 0x000fce0000000f00 */
.L_x_8:
[----:B------:R-:W-:Y:S05]  /*04f0*/  BSYNC.RECONVERGENT B0 ;  /* 0x0000000000007941 */ /* 0x000fea0003800200 */
.L_x_7:
[----:B------:R-:W-:Y:S01]  /*0500*/  DADD R12, R8, 1 ;  /* 0x3ff00000080c7429 */ /* 0x000fe20000000000 */
[----:B------:R-:W-:Y:S01]  /*0510*/  BSSY.RECONVERGENT B0, `(.L_x_9) ;  /* 0x0000012000007945 */ /* 0x000fe20003800200 */
[C---:B------:R-:W-:Y:S01]  /*0520*/  FSETP.NEU.AND P0, PT, R3.reuse, 1, PT ;  /* 0x3f8000000300780b */ /* 0x040fe20003f0d000 */
[----:B------:R-:W-:-:S03]  /*0530*/  FADD R3, R3, -2 ;  /* 0xc000000003037421 */ /* 0x000fc60000000000 */
[----:B------:R-:W0:Y:S04]  /*0540*/  MUFU.RCP64H R7, R13 ;  /* 0x0000000d00077308 */ /* 0x000e280000001800 */
[----:B------:R-:W-:-:S05]  /*0550*/  VIADD R6, R13, 0x300402 ;  /* 0x003004020d067836 */ /* 0x000fca0000000000 */
[----:B------:R-:W-:Y:S01]  /*0560*/  FSETP.GEU.AND P1, PT, |R6|, 5.8789094863358348022e-39, PT ;  /* 0x004004020600780b */ /* 0x000fe20003f2e200 */
[----:B0-----:R-:W-:-:S08]  /*0570*/  DFMA R8, -R12, R6, 1 ;  /* 0x3ff000000c08742b */ /* 0x001fd00000000106 */
[----:B------:R-:W-:-:S08]  /*0580*/  DFMA R8, R8, R8, R8 ;  /* 0x000000080808722b */ /* 0x000fd00000000008 */
[----:B------:R-:W-:-:S08]  /*0590*/  DFMA R8, R6, R8, R6 ;  /* 0x000000080608722b */ /* 0x000fd00000000006 */
[----:B------:R-:W-:-:S08]  /*05a0*/  DFMA R10, -R12, R8, 1 ;  /* 0x3ff000000c0a742b */ /* 0x000fd00000000108 */
[----:B------:R-:W-:Y:S01]  /*05b0*/  DFMA R6, R8, R10, R8 ;  /* 0x0000000a0806722b */ /* 0x000fe20000000008 */
[----:B------:R-:W-:Y:S10]  /*05c0*/  @P1 BRA `(.L_x_10) ;  /* 0x0000000000181947 */ /* 0x000ff40003800000 */
[----:B------:R-:W-:-:S05]  /*05d0*/  LOP3.LUT R0, R13, 0x7fffffff, RZ, 0xc0, !PT ;  /* 0x7fffffff0d007812 */ /* 0x000fca00078ec0ff */
[----:B------:R-:W-:Y:S01]  /*05e0*/  VIADD R10, R0, 0xfff00000 ;  /* 0xfff00000000a7836 */ /* 0x000fe20000000000 */
[----:B------:R-:W-:-:S07]  /*05f0*/  MOV R0, 0x610 ;  /* 0x0000061000007802 */ /* 0x000fce0000000f00 */
[----:B------:R-:W-:Y:S05]  /*0600*/  CALL.REL.NOINC `($__internal_0_$__cuda_sm20_dblrcp_rn_slowpath_v3) ;  /* 0x0000000000747944 */ /* 0x000fea0003c00000 */
[----:B------:R-:W-:Y:S02]  /*0610*/  IMAD.MOV.U32 R6, RZ, RZ, R8 ;  /* 0x000000ffff067224 */ /* 0x000fe400078e0008 */
[----:B------:R-:W-:-:S07]  /*0620*/  IMAD.MOV.U32 R7, RZ, RZ, R9 ;  /* 0x000000ffff077224 */ /* 0x000fce00078e0009 */
.L_x_10:
[----:B------:R-:W-:Y:S05]  /*0630*/  BSYNC.RECONVERGENT B0 ;  /* 0x0000000000007941 */ /* 0x000fea0003800200 */
.L_x_9:
[----:B------:R-:W-:Y:S01]  /*0640*/  MOV R5, 0x3bbb989d ;  /* 0x3bbb989d00057802 */ /* 0x000fe20000000f00 */
[----:B------:R-:W-:Y:S02]  /*0650*/  IMAD.MOV.U32 R11, RZ, RZ, 0x437c0000 ;  /* 0x437c0000ff0b7424 */ /* 0x000fe400078e00ff */
[----:B------:R-:W-:Y:S01]  /*0660*/  FMUL R3, R3, -R3 ;  /* 0x8000000303037220 */ /* 0x000fe20000400000 */
[----:B------:R-:W0:Y:S01]  /*0670*/  F2F.F32.F64 R6, R6 ;  /* 0x0000000600067310 */ /* 0x000e220000301000 */
[----:B------:R-:W-:-:S04]  /*0680*/  FFMA.SAT R0, R4, -R5, 0.5 ;  /* 0x3f00000004007423 */ /* 0x000fc80000002805 */
[----:B------:R-:W-:Y:S01]  /*0690*/  FFMA.RM R9, R0, R11, 12582913 ;  /* 0x4b40000100097423 */ /* 0x000fe2000000400b */
[----:B------:R-:W-:-:S03]  /*06a0*/  FFMA.SAT R0, R3, R5, 0.5 ;  /* 0x3f00000003007423 */ /* 0x000fc60000002005 */
[C---:B------:R-:W-:Y:S01]  /*06b0*/  FADD R5, R9.reuse, -12583039 ;  /* 0xcb40007f09057421 */ /* 0x040fe20000000000 */
[----:B------:R-:W-:Y:S01]  /*06c0*/  FFMA.RM R0, R0, R11, 12582913 ;  /* 0x4b40000100007423 */ /* 0x000fe2000000400b */
[----:B------:R-:W-:Y:S02]  /*06d0*/  IMAD.SHL.U32 R9, R9, 0x800000, RZ ;  /* 0x0080000009097824 */ /* 0x000fe400078e00ff */
[----:B------:R-:W-:Y:S01]  /*06e0*/  FFMA R5, R4, -1.4426950216293334961, -R5 ;  /* 0xbfb8aa3b04057823 */ /* 0x000fe20000000805 */
[----:B------:R-:W-:-:S03]  /*06f0*/  FADD R8, R0, -12583039 ;  /* 0xcb40007f00087421 */ /* 0x000fc60000000000 */
[----:B------:R-:W-:Y:S01]  /*0700*/  FFMA R10, R4, -1.925963033500011079e-08, R5 ;  /* 0xb2a57060040a7823 */ /* 0x000fe20000000005 */
[C---:B------:R-:W-:Y:S01]  /*0710*/  FFMA R8, R3.reuse, 1.4426950216293334961, -R8 ;  /* 0x3fb8aa3b03087823 */ /* 0x040fe20000000808 */
[----:B------:R-:W1:Y:S03]  /*0720*/  LDC.64 R4, c[0x0][0x390] ;  /* 0x0000e400ff047b82 */ /* 0x000e660000000a00 */
[----:B------:R-:W-:Y:S01]  /*0730*/  FFMA R8, R3, 1.925963033500011079e-08, R8 ;  /* 0x32a5706003087823 */ /* 0x000fe20000000008 */
[----:B------:R-:W2:Y:S01]  /*0740*/  MUFU.EX2 R10, R10 ;  /* 0x0000000a000a7308 */ /* 0x000ea20000000800 */
[----:B------:R-:W-:Y:S01]  /*0750*/  IMAD.SHL.U32 R3, R0, 0x800000, RZ ;  /* 0x0080000000037824 */ /* 0x000fe200078e00ff */
[----:B0-----:R-:W-:-:S06]  /*0760*/  FSEL R0, R6, 0.5, P0 ;  /* 0x3f00000006007808 */ /* 0x001fcc0000000000 */
[----:B------:R-:W0:Y:S01]  /*0770*/  MUFU.EX2 R8, R8 ;  /* 0x0000000800087308 */ /* 0x000e220000000800 */
[----:B--2---:R-:W-:-:S04]  /*0780*/  FMUL R12, R9, R10 ;  /* 0x0000000a090c7220 */ /* 0x004fc80000400000 */
[----:B0-----:R-:W-:Y:S01]  /*0790*/  FFMA R9, R3, R8, R12 ;  /* 0x0000000803097223 */ /* 0x001fe2000000000c */
[----:B-1----:R-:W-:-:S04]  /*07a0*/  IMAD.WIDE R2, R2, 0x4, R4 ;  /* 0x0000000402027825 */ /* 0x002fc800078e0204 */
[----:B------:R-:W-:-:S05]  /*07b0*/  FADD R9, R0, R9 ;  /* 0x0000000900097221 */ /* 0x000fca0000000000 */
[----:B------:R-:W-:Y:S01]  /*07c0*/  STG.E desc[UR4][R2.64], R9 ;  /* 0x0000000902007986 */ /* 0x000fe2000c101904 */
[----:B------:R-:W-:Y:S05]  /*07d0*/  EXIT ;  /* 0x000000000000794d */ /* 0x000fea0003800000 */
        .weak           $__internal_0_$__cuda_sm20_dblrcp_rn_slowpath_v3
        .type           $__internal_0_$__cuda_sm20_dblrcp_rn_slowpath_v3,@function
        .size           $__internal_0_$__cuda_sm20_dblrcp_rn_slowpath_v3,($__internal_1_$__cuda_sm20_div_rn_f64_full - $__internal_0_$__cuda_sm20_dblrcp_rn_slowpath_v3)
$__internal_0_$__cuda_sm20_dblrcp_rn_slowpath_v3:
[----:B------:R-:W-:Y:S01]  /*07e0*/  IMAD.MOV.U32 R6, RZ, RZ, R12 ;  /* 0x000000ffff067224 */ /* 0x000fe200078e000c */
[----:B------:R-:W-:Y:S01]  /*07f0*/  MOV R7, R13 ;  /* 0x0000000d00077202 */ /* 0x000fe20000000f00 */
[----:B------:R-:W-:Y:S05]  /*0800*/  BSSY.RECONVERGENT B1, `(.L_x_11) ;  /* 0x0000024000017945 */ /* 0x000fea0003800200 */
[----:B------:R-:W-:-:S14]  /*0810*/  DSETP.GTU.AND P1, PT, |R6|, +INF , PT ;  /* 0x7ff000000600742a */ /* 0x000fdc0003f2c200 */
[----:B------:R-:W-:Y:S05]  /*0820*/  @P1 BRA `(.L_x_12) ;  /* 0x00000000007c1947 */ /* 0x000fea0003800000 */
[----:B------:R-:W-:-:S05]  /*0830*/  LOP3.LUT R12, R13, 0x7fffffff, RZ, 0xc0, !PT ;  /* 0x7fffffff0d0c7812 */ /* 0x000fca00078ec0ff */
[----:B------:R-:W-:-:S05]  /*0840*/  VIADD R5, R12, 0xffffffff ;  /* 0xffffffff0c057836 */ /* 0x000fca0000000000 */
[----:B------:R-:W-:-:S13]  /*0850*/  ISETP.GE.U32.AND P1, PT, R5, 0x7fefffff, PT ;  /* 0x7fefffff0500780c */ /* 0x000fda0003f26070 */
[----:B------:R-:W-:Y:S01]  /*0860*/  @P1 LOP3.LUT R9, R7, 0x7ff00000, RZ, 0x3c, !PT ;  /* 0x7ff0000007091812 */ /* 0x000fe200078e3cff */
[----:B------:R-:W-:Y:S01]  /*0870*/  @P1 IMAD.MOV.U32 R8, RZ, RZ, RZ ;  /* 0x000000ffff081224 */ /* 0x000fe200078e00ff */
[----:B------:R-:W-:Y:S06]  /*0880*/  @P1 BRA `(.L_x_13) ;  /* 0x00000000006c1947 */ /* 0x000fec0003800000 */
[----:B------:R-:W-:-:S13]  /*0890*/  ISETP.GE.U32.AND P1, PT, R12, 0x1000001, PT ;  /* 0x010000010c00780c */ /* 0x000fda0003f26070 */
[----:B------:R-:W-:Y:S05]  /*08a0*/  @!P1 BRA `(.L_x_14) ;  /* 0x0000000000349947 */ /* 0x000fea0003800000 */
[----:B------:R-:W-:Y:S02]  /*08b0*/  VIADD R9, R7, 0xc0200000 ;  /* 0xc020000007097836 */ /* 0x000fe40000000000 */
[----:B------:R-:W-:Y:S02]  /*08c0*/  IMAD.MOV.U32 R8, RZ, RZ, R6 ;  /* 0x000000ffff087224 */ /* 0x000fe400078e0006 */
[----:B------:R-:W0:Y:S04]  /*08d0*/  MUFU.RCP64H R11, R9 ;  /* 0x00000009000b7308 */ /* 0x000e280000001800 */
[----:B0-----:R-:W-:-:S08]  /*08e0*/  DFMA R12, -R8, R10, 1 ;  /* 0x3ff00000080c742b */ /* 0x001fd0000000010a */
[----:B------:R-:W-:-:S08]  /*08f0*/  DFMA R12, R12, R12, R12 ;  /* 0x0000000c0c0c722b */ /* 0x000fd0000000000c */
[----:B------:R-:W-:-:S08]  /*0900*/  DFMA R12, R10, R12, R10 ;  /* 0x0000000c0a0c722b */ /* 0x000fd0000000000a */
[----:B------:R-:W-:-:S08]  /*0910*/  DFMA R10, -R8, R12, 1 ;  /* 0x3ff00000080a742b */ /* 0x000fd0000000010c */
[----:B------:R-:W-:-:S08]  /*0920*/  DFMA R10, R12, R10, R12 ;  /* 0x0000000a0c0a722b */ /* 0x000fd0000000000c */
[----:B------:R-:W-:-:S08]  /*0930*/  DMUL R10, R10, 2.2250738585072013831e-308 ;  /* 0x001000000a0a7828 */ /* 0x000fd00000000000 */
[----:B------:R-:W-:-:S08]  /*0940*/  DFMA R6, -R6, R10, 1 ;  /* 0x3ff000000606742b */ /* 0x000fd0000000010a */
[----:B------:R-:W-:-:S08]  /*0950*/  DFMA R6, R6, R6, R6 ;  /* 0x000000060606722b */ /* 0x000fd00000000006 */
[----:B------:R-:W-:Y:S01]  /*0960*/  DFMA R8, R10, R6, R10 ;  /* 0x000000060a08722b */ /* 0x000fe2000000000a */
[----:B------:R-:W-:Y:S10]  /*0970*/  BRA `(.L_x_13) ;  /* 0x0000000000307947 */ /* 0x000ff40003800000 */
.L_x_14:
[----:B------:R-:W-:Y:S01]  /*0980*/  DMUL R6, R6, 8.11296384146066816958e+31 ;  /* 0x4690000006067828 */ /* 0x000fe20000000000 */
[----:B------:R-:W-:-:S05]  /*0990*/  MOV R8, R10 ;  /* 0x0000000a00087202 */ /* 0x000fca0000000f00 */
[----:B------:R-:W0:Y:S02]  /*09a0*/  MUFU.RCP64H R9, R7 ;  /* 0x0000000700097308 */ /* 0x000e240000001800 */
[----:B0-----:R-:W-:-:S08]  /*09b0*/  DFMA R10, -R6, R8, 1 ;  /* 0x3ff00000060a742b */ /* 0x001fd00000000108 */
[----:B------:R-:W-:-:S08]  /*09c0*/  DFMA R10, R10, R10, R10 ;  /* 0x0000000a0a0a722b */ /* 0x000fd0000000000a */
[----:B------:R-:W-:-:S08]  /*09d0*/  DFMA R10, R8, R10, R8 ;  /* 0x0000000a080a722b */ /* 0x000fd00000000008 */
[----:B------:R-:W-:-:S08]  /*09e0*/  DFMA R8, -R6, R10, 1 ;  /* 0x3ff000000608742b */ /* 0x000fd0000000010a */
[----:B------:R-:W-:-:S08]  /*09f0*/  DFMA R8, R10, R8, R10 ;  /* 0x000000080a08722b */ /* 0x000fd0000000000a */
[----:B------:R-:W-:Y:S01]  /*0a00*/  DMUL R8, R8, 8.11296384146066816958e+31 ;  /* 0x4690000008087828 */ /* 0x000fe20000000000 */
[----:B------:R-:W-:Y:S10]  /*0a10*/  BRA `(.L_x_13) ;  /* 0x0000000000087947 */ /* 0x000ff40003800000 */
.L_x_12:
[----:B------:R-:W-:Y:S01]  /*0a20*/  LOP3.LUT R9, R7, 0x80000, RZ, 0xfc, !PT ;  /* 0x0008000007097812 */ /* 0x000fe200078efcff */
[----:B------:R-:W-:-:S07]  /*0a30*/  IMAD.MOV.U32 R8, RZ, RZ, R6 ;  /* 0x000000ffff087224 */ /* 0x000fce00078e0006 */
.L_x_13:
[----:B------:R-:W-:Y:S05]  /*0a40*/  BSYNC.RECONVERGENT B1 ;  /* 0x0000000000017941 */ /* 0x000fea0003800200 */
.L_x_11:
[----:B------:R-:W-:Y:S02]  /*0a50*/  IMAD.MOV.U32 R6, RZ, RZ, R0 ;  /* 0x000000ffff067224 */ /* 0x000fe400078e0000 */
[----:B------:R-:W-:-:S04]  /*0a60*/  IMAD.MOV.U32 R7, RZ, RZ, 0x0 ;  /* 0x00000000ff077424 */ /* 0x000fc800078e00ff */
[----:B------:R-:W-:Y:S05]  /*0a70*/  RET.REL.NODEC R6 `(_Z19exponentialFunctioniPfS_) ;  /* 0xfffffff406607950 */ /* 0x000fea0003c3ffff */
        .weak           $__internal_1_$__cuda_sm20_div_rn_f64_full
        .type           $__internal_1_$__cuda_sm20_div_rn_f64_full,@function
        .size           $__internal_1_$__cuda_sm20_div_rn_f64_full,($_Z19exponentialFunctioniPfS_$__internal_accurate_pow - $__internal_1_$__cuda_sm20_div_rn_f64_full)
$__internal_1_$__cuda_sm20_div_rn_f64_full:
[----:B------:R-:W-:Y:S01]  /*0a80*/  MOV R5, 0x3ff40000 ;  /* 0x3ff4000000057802 */ /* 0x000fe20000000f00 */
[----:B------:R-:W-:Y:S01]  /*0a90*/  IMAD.MOV.U32 R4, RZ, RZ, 0x0 ;  /* 0x00000000ff047424 */ /* 0x000fe200078e00ff */
[----:B------:R-:W-:Y:S01]  /*0aa0*/  FSETP.GEU.AND P2, PT, |R9|, 1.469367938527859385e-39, PT ;  /* 0x001000000900780b */ /* 0x000fe20003f4e200 */
[----:B------:R-:W-:Y:S01]  /*0ab0*/  IMAD.MOV.U32 R10, RZ, RZ, 0x1 ;  /* 0x00000001ff0a7424 */ /* 0x000fe200078e00ff */
[----:B------:R-:W0:Y:S01]  /*0ac0*/  MUFU.RCP64H R11, R5 ;  /* 0x00000005000b7308 */ /* 0x000e220000001800 */
[----:B------:R-:W-:Y:S01]  /*0ad0*/  IMAD.MOV.U32 R21, RZ, RZ, 0x40200000 ;  /* 0x40200000ff157424 */ /* 0x000fe200078e00ff */
[----:B------:R-:W-:Y:S03]  /*0ae0*/  BSSY.RECONVERGENT B1, `(.L_x_15) ;  /* 0x0000045000017945 */ /* 0x000fe60003800200 */
[----:B------:R-:W-:Y:S01]  /*0af0*/  VIADD R23, R21, 0xffffffff ;  /* 0xffffffff15177836 */ /* 0x000fe20000000000 */
[----:B0-----:R-:W-:-:S08]  /*0b00*/  DFMA R12, R10, -R4, 1 ;  /* 0x3ff000000a0c742b */ /* 0x001fd00000000804 */
[----:B------:R-:W-:Y:S01]  /*0b10*/  DFMA R14, R12, R12, R12 ;  /* 0x0000000c0c0e722b */ /* 0x000fe2000000000c */
[----:B------:R-:W-:Y:S01]  /*0b20*/  LOP3.LUT R12, R9, 0x7ff00000, RZ, 0xc0, !PT ;  /* 0x7ff00000090c7812 */ /* 0x000fe200078ec0ff */
[----:B------:R-:W-:-:S03]  /*0b30*/  IMAD.MOV.U32 R13, RZ, RZ, 0x1ca00000 ;  /* 0x1ca00000ff0d7424 */ /* 0x000fc600078e00ff */
[----:B------:R-:W-:-:S03]  /*0b40*/  ISETP.GE.U32.AND P0, PT, R12, 0x40200000, PT ;  /* 0x402000000c00780c */ /* 0x000fc60003f06070 */
[----:B------:R-:W-:Y:S01]  /*0b50*/  DFMA R16, R10, R14, R10 ;  /* 0x0000000e0a10722b */ /* 0x000fe2000000000a */
[----:B------:R-:W-:Y:S01]  /*0b60*/  MOV R20, R12 ;  /* 0x0000000c00147202 */ /* 0x000fe20000000f00 */
[----:B------:R-:W-:Y:S01]  /*0b70*/  IMAD.MOV.U32 R10, RZ, RZ, R8 ;  /* 0x000000ffff0a7224 */ /* 0x000fe200078e0008 */
[----:B------:R-:W-:-:S04]  /*0b80*/  SEL R13, R13, 0x63400000, !P0 ;  /* 0x634000000d0d7807 */ /* 0x000fc80004000000 */
[C-C-:B------:R-:W-:Y:S01]  /*0b90*/  @!P2 LOP3.LUT R14, R13.reuse, 0x80000000, R9.reuse, 0xf8, !PT ;  /* 0x800000000d0ea812 */ /* 0x140fe200078ef809 */
[----:B------:R-:W-:Y:S01]  /*0ba0*/  DFMA R18, R16, -R4, 1 ;  /* 0x3ff000001012742b */ /* 0x000fe20000000804 */
[----:B------:R-:W-:Y:S02]  /*0bb0*/  LOP3.LUT R11, R13, 0x800fffff, R9, 0xf8, !PT ;  /* 0x800fffff0d0b7812 */ /* 0x000fe400078ef809 */
[----:B------:R-:W-:Y:S01]  /*0bc0*/  @!P2 LOP3.LUT R15, R14, 0x100000, RZ, 0xfc, !PT ;  /* 0x001000000e0fa812 */ /* 0x000fe200078efcff */
[----:B------:R-:W-:-:S06]  /*0bd0*/  @!P2 IMAD.MOV.U32 R14, RZ, RZ, RZ ;  /* 0x000000ffff0ea224 */ /* 0x000fcc00078e00ff */
[----:B------:R-:W-:Y:S02]  /*0be0*/  @!P2 DFMA R10, R10, 2, -R14 ;  /* 0x400000000a0aa82b */ /* 0x000fe4000000080e */
[----:B------:R-:W-:-:S08]  /*0bf0*/  DFMA R14, R16, R18, R16 ;  /* 0x00000012100e722b */ /* 0x000fd00000000010 */
[----:B------:R-:W-:Y:S01]  /*0c00*/  @!P2 LOP3.LUT R20, R11, 0x7ff00000, RZ, 0xc0, !PT ;  /* 0x7ff000000b14a812 */ /* 0x000fe200078ec0ff */
[----:B------:R-:W-:-:S04]  /*0c10*/  DMUL R16, R14, R10 ;  /* 0x0000000a0e107228 */ /* 0x000fc80000000000 */
[----:B------:R-:W-:-:S04]  /*0c20*/  VIADD R22, R20, 0xffffffff ;  /* 0xffffffff14167836 */ /* 0x000fc80000000000 */
[----:B------:R-:W-:Y:S01]  /*0c30*/  DFMA R18, R16, -R4, R10 ;  /* 0x800000041012722b */ /* 0x000fe2000000000a */
[----:B------:R-:W-:-:S04]  /*0c40*/  ISETP.GT.U32.AND P0, PT, R22, 0x7feffffe, PT ;  /* 0x7feffffe1600780c */ /* 0x000fc80003f04070 */
[----:B------:R-:W-:-:S03]  /*0c50*/  ISETP.GT.U32.OR P0, PT, R23, 0x7feffffe, P0 ;  /* 0x7feffffe1700780c */ /* 0x000fc60000704470 */
[----:B------:R-:W-:-:S10]  /*0c60*/  DFMA R14, R14, R18, R16 ;  /* 0x000000120e0e722b */ /* 0x000fd40000000010 */
[----:B------:R-:W-:Y:S05]  /*0c70*/  @P0 BRA `(.L_x_16) ;  /* 0x0000000000680947 */ /* 0x000fea0003800000 */
[----:B------:R-:W-:Y:S02]  /*0c80*/  IMAD.MOV.U32 R9, RZ, RZ, 0x40200000 ;  /* 0x40200000ff097424 */ /* 0x000fe400078e00ff */
[----:B------:R-:W-:-:S03]  /*0c90*/  IMAD.MOV.U32 R8, RZ, RZ, RZ ;  /* 0x000000ffff087224 */ /* 0x000fc600078e00ff */
[----:B------:R-:W-:-:S04]  /*0ca0*/  VIADDMNMX R12, R12, -R9, 0xb9600000, !PT ;  /* 0xb96000000c0c7446 */ /* 0x000fc80007800909 */
[----:B------:R-:W-:-:S04]  /*0cb0*/  VIMNMX R12, PT, PT, R12, 0x46a00000, PT ;  /* 0x46a000000c0c7848 */ /* 0x000fc80003fe0100 */
[----:B------:R-:W-:-:S05]  /*0cc0*/  IADD3 R16, PT, PT, -R13, R12, RZ ;  /* 0x0000000c0d107210 */ /* 0x000fca0007ffe1ff */
[----:B------:R-:W-:-:S06]  /*0cd0*/  VIADD R9, R16, 0x7fe00000 ;  /* 0x7fe0000010097836 */ /* 0x000fcc0000000000 */
[----:B------:R-:W-:-:S10]  /*0ce0*/  DMUL R12, R14, R8 ;  /* 0x000000080e0c7228 */ /* 0x000fd40000000000 */
[----:B------:R-:W-:-:S13]  /*0cf0*/  FSETP.GTU.AND P0, PT, |R13|, 1.469367938527859385e-39, PT ;  /* 0x001000000d00780b */ /* 0x000fda0003f0c200 */
[----:B------:R-:W-:Y:S05]  /*0d00*/  @P0 BRA `(.L_x_17) ;  /* 0x0000000000880947 */ /* 0x000fea0003800000 */
[----:B------:R-:W-:Y:S01]  /*0d10*/  DFMA R4, R14, -R4, R10 ;  /* 0x800000040e04722b */ /* 0x000fe2000000000a */
[----:B------:R-:W-:-:S09]  /*0d20*/  IMAD.MOV.U32 R8, RZ, RZ, RZ ;  /* 0x000000ffff087224 */ /* 0x000fd200078e00ff */
[C---:B------:R-:W-:Y:S02]  /*0d30*/  FSETP.NEU.AND P0, PT, R5.reuse, RZ, PT ;  /* 0x000000ff0500720b */ /* 0x040fe40003f0d000 */
[----:B------:R-:W-:-:S04]  /*0d40*/  LOP3.LUT R4, R5, 0x40240000, RZ, 0x3c, !PT ;  /* 0x4024000005047812 */ /* 0x000fc800078e3cff */
[----:B------:R-:W-:-:S04]  /*0d50*/  LOP3.LUT R11, R4, 0x80000000, RZ, 0xc0, !PT ;  /* 0x80000000040b7812 */ /* 0x000fc800078ec0ff */
[----:B------:R-:W-:-:S03]  /*0d60*/  LOP3.LUT R9, R11, R9, RZ, 0xfc, !PT ;  /* 0x000000090b097212 */ /* 0x000fc600078efcff */
[----:B------:R-:W-:Y:S05]  /*0d70*/  @!P0 BRA `(.L_x_17) ;  /* 0x00000000006c8947 */ /* 0x000fea0003800000 */
[----:B------:R-:W-:Y:S01]  /*0d80*/  IMAD.MOV R5, RZ, RZ, -R16 ;  /* 0x000000ffff057224 */ /* 0x000fe200078e0a10 */
[----:B------:R-:W-:Y:S01]  /*0d90*/  MOV R4, RZ ;  /* 0x000000ff00047202 */ /* 0x000fe20000000f00 */
[----:B------:R-:W-:-:S05]  /*0da0*/  DMUL.RP R8, R14, R8 ;  /* 0x000000080e087228 */ /* 0x000fca0000008000 */
[----:B------:R-:W-:-:S05]  /*0db0*/  DFMA R4, R12, -R4, R14 ;  /* 0x800000040c04722b */ /* 0x000fca000000000e */
[----:B------:R-:W-:Y:S02]  /*0dc0*/  LOP3.LUT R11, R9, R11, RZ, 0x3c, !PT ;  /* 0x0000000b090b7212 */ /* 0x000fe400078e3cff */
[----:B------:R-:W-:-:S04]  /*0dd0*/  IADD3 R4, PT, PT, -R16, -0x43300000, RZ ;  /* 0xbcd0000010047810 */ /* 0x000fc80007ffe1ff */
[----:B------:R-:W-:-:S04]  /*0de0*/  FSETP.NEU.AND P0, PT, |R5|, R4, PT ;  /* 0x000000040500720b */ /* 0x000fc80003f0d200 */
[----:B------:R-:W-:Y:S02]  /*0df0*/  FSEL R12, R8, R12, !P0 ;  /* 0x0000000c080c7208 */ /* 0x000fe40004000000 */
[----:B------:R-:W-:Y:S01]  /*0e00*/  FSEL R13, R11, R13, !P0 ;  /* 0x0000000d0b0d7208 */ /* 0x000fe20004000000 */
[----:B------:R-:W-:Y:S06]  /*0e10*/  BRA `(.L_x_17) ;  /* 0x0000000000447947 */ /* 0x000fec0003800000 */
.L_x_16:
[----:B------:R-:W-:-:S14]  /*0e20*/  DSETP.NAN.AND P0, PT, R8, R8, PT ;  /* 0x000000080800722a */ /* 0x000fdc0003f08000 */
[----:B------:R-:W-:Y:S05]  /*0e30*/  @P0 BRA `(.L_x_18) ;  /* 0x0000000000340947 */ /* 0x000fea0003800000 */
[----:B------:R-:W-:Y:S01]  /*0e40*/  ISETP.NE.AND P0, PT, R20, R21, PT ;  /* 0x000000151400720c */ /* 0x000fe20003f05270 */
[----:B------:R-:W-:Y:S02]  /*0e50*/  IMAD.MOV.U32 R12, RZ, RZ, 0x0 ;  /* 0x00000000ff0c7424 */ /* 0x000fe400078e00ff */
[----:B------:R-:W-:-:S10]  /*0e60*/  IMAD.MOV.U32 R13, RZ, RZ, -0x80000 ;  /* 0xfff80000ff0d7424 */ /* 0x000fd400078e00ff */
[----:B------:R-:W-:Y:S05]  /*0e70*/  @!P0 BRA `(.L_x_17) ;  /* 0x00000000002c8947 */ /* 0x000fea0003800000 */
[----:B------:R-:W-:Y:S02]  /*0e80*/  ISETP.NE.AND P0, PT, R20, 0x7ff00000, PT ;  /* 0x7ff000001400780c */ /* 0x000fe40003f05270 */
[----:B------:R-:W-:Y:S02]  /*0e90*/  LOP3.LUT R8, R9, 0x40240000, RZ, 0x3c, !PT ;  /* 0x4024000009087812 */ /* 0x000fe400078e3cff */
[----:B------:R-:W-:Y:S02]  /*0ea0*/  ISETP.EQ.OR P0, PT, R21, RZ, !P0 ;  /* 0x000000ff1500720c */ /* 0x000fe40004702670 */
[----:B------:R-:W-:-:S11]  /*0eb0*/  LOP3.LUT R13, R8, 0x80000000, RZ, 0xc0, !PT ;  /* 0x80000000080d7812 */ /* 0x000fd600078ec0ff */
[----:B------:R-:W-:Y:S01]  /*0ec0*/  @P0 LOP3.LUT R4, R13, 0x7ff00000, RZ, 0xfc, !PT ;  /* 0x7ff000000d040812 */ /* 0x000fe200078efcff */
[----:B------:R-:W-:Y:S02]  /*0ed0*/  @!P0 IMAD.MOV.U32 R12, RZ, RZ, RZ ;  /* 0x000000ffff0c8224 */ /* 0x000fe400078e00ff */
[----:B------:R-:W-:Y:S01]  /*0ee0*/  @P0 IMAD.MOV.U32 R12, RZ, RZ, RZ ;  /* 0x000000ffff0c0224 */ /* 0x000fe200078e00ff */
[----:B------:R-:W-:Y:S01]  /*0ef0*/  @P0 MOV R13, R4 ;  /* 0x00000004000d0202 */ /* 0x000fe20000000f00 */
[----:B------:R-:W-:Y:S06]  /*0f00*/  BRA `(.L_x_17) ;  /* 0x0000000000087947 */ /* 0x000fec0003800000 */
.L_x_18:
[----:B------:R-:W-:Y:S01]  /*0f10*/  LOP3.LUT R13, R9, 0x80000, RZ, 0xfc, !PT ;  /* 0x00080000090d7812 */ /* 0x000fe200078efcff */
[----:B------:R-:W-:-:S07]  /*0f20*/  IMAD.MOV.U32 R12, RZ, RZ, R8 ;  /* 0x000000ffff0c7224 */ /* 0x000fce00078e0008 */
.L_x_17:
[----:B------:R-:W-:Y:S05]  /*0f30*/  BSYNC.RECONVERGENT B1 ;  /* 0x0000000000017941 */ /* 0x000fea0003800200 */
.L_x_15:
[----:B------:R-:W-:Y:S02]  /*0f40*/  HFMA2 R5, -RZ, RZ, 0, 0 ;  /* 0x00000000ff057431 */ /* 0x000fe400000001ff */
[----:B------:R-:W-:Y:S02]  /*0f50*/  IMAD.MOV.U32 R4, RZ, RZ, R0 ;  /* 0x000000ffff047224 */ /* 0x000fe400078e0000 */
[----:B------:R-:W-:Y:S02]  /*0f60*/  IMAD.MOV.U32 R8, RZ, RZ, R12 ;  /* 0x000000ffff087224 */ /* 0x000fe400078e000c */
[----:B------:R-:W-:Y:S01]  /*0f70*/  IMAD.MOV.U32 R9, RZ, RZ, R13 ;  /* 0x000000ffff097224 */ /* 0x000fe200078e000d */
[----:B------:R-:W-:Y:S06]  /*0f80*/  RET.REL.NODEC R4 `(_Z19exponentialFunctioniPfS_) ;  /* 0xfffffff0041c7950 */ /* 0x000fec0003c3ffff */
        .type           $_Z19exponentialFunctioniPfS_$__internal_accurate_pow,@function
        .size           $_Z19exponentialFunctioniPfS_$__internal_accurate_pow,(.L_x_23 - $_Z19exponentialFunctioniPfS_$__internal_accurate_pow)
$_Z19exponentialFunctioniPfS_$__internal_accurate_pow:
[----:B------:R-:W-:Y:S01]  /*0f90*/  ISETP.GT.U32.AND P0, PT, R27, 0xfffff, PT ;  /* 0x000fffff1b00780c */ /* 0x000fe20003f04070 */
[----:B------:R-:W-:Y:S01]  /*0fa0*/  IMAD.MOV.U32 R10, RZ, RZ, R27 ;  /* 0x000000ffff0a7224 */ /* 0x000fe200078e001b */
[----:B------:R-:W-:Y:S01]  /*0fb0*/  UMOV UR6, 0x7d2cafe2 ;  /* 0x7d2cafe200067882 */ /* 0x000fe20000000000 */
[----:B------:R-:W-:Y:S01]  /*0fc0*/  IMAD.MOV.U32 R12, RZ, RZ, R26 ;  /* 0x000000ffff0c7224 */ /* 0x000fe200078e001a */
[----:B------:R-:W-:Y:S01]  /*0fd0*/  UMOV UR7, 0x3eb0f5ff ;  /* 0x3eb0f5ff00077882 */ /* 0x000fe20000000000 */
[----:B------:R-:W-:Y:S01]  /*0fe0*/  IMAD.MOV.U32 R14, RZ, RZ, RZ ;  /* 0x000000ffff0e7224 */ /* 0x000fe200078e00ff */
[----:B------:R-:W-:Y:S01]  /*0ff0*/  UMOV UR8, 0x3b39803f ;  /* 0x3b39803f00087882 */ /* 0x000fe20000000000 */
[----:B------:R-:W-:Y:S01]  /*1000*/  IMAD.MOV.U32 R18, RZ, RZ, 0x41ad3b5a ;  /* 0x41ad3b5aff127424 */ /* 0x000fe200078e00ff */
[----:B------:R-:W-:Y:S01]  /*1010*/  UMOV UR9, 0x3c7abc9e ;  /* 0x3c7abc9e00097882 */ /* 0x000fe20000000000 */
[----:B------:R-:W-:-:S04]  /*1020*/  IMAD.MOV.U32 R19, RZ, RZ, 0x3ed0f5d2 ;  /* 0x3ed0f5d2ff137424 */ /* 0x000fc800078e00ff */
[----:B------:R-:W-:Y:S01]  /*1030*/  @!P0 DMUL R8, R26, 1.80143985094819840000e+16 ;  /* 0x435000001a088828 */ /* 0x000fe20000000000 */
[----:B------:R-:W-:-:S09]  /*1040*/  SHF.R.U32.HI R27, RZ, 0x14, R27 ;  /* 0x00000014ff1b7819 */ /* 0x000fd2000001161b */
[----:B------:R-:W-:Y:S01]  /*1050*/  @!P0 IMAD.MOV.U32 R10, RZ, RZ, R9 ;  /* 0x000000ffff0a8224 */ /* 0x000fe200078e0009 */
[----:B------:R-:W-:Y:S01]  /*1060*/  @!P0 LEA.HI R27, R9, 0xffffffca, RZ, 0xc ;  /* 0xffffffca091b8811 */ /* 0x000fe200078f60ff */
[----:B------:R-:W-:-:S03]  /*1070*/  @!P0 IMAD.MOV.U32 R12, RZ, RZ, R8 ;  /* 0x000000ffff0c8224 */ /* 0x000fc600078e0008 */
[----:B------:R-:W-:Y:S01]  /*1080*/  LOP3.LUT R10, R10, 0x800fffff, RZ, 0xc0, !PT ;  /* 0x800fffff0a0a7812 */ /* 0x000fe200078ec0ff */
[----:B------:R-:W-:-:S03]  /*1090*/  VIADD R8, R27, 0xfffffc01 ;  /* 0xfffffc011b087836 */ /* 0x000fc60000000000 */
[----:B------:R-:W-:-:S04]  /*10a0*/  LOP3.LUT R13, R10, 0x3ff00000, RZ, 0xfc, !PT ;  /* 0x3ff000000a0d7812 */ /* 0x000fc800078efcff */
[----:B------:R-:W-:-:S13]  /*10b0*/  ISETP.GE.U32.AND P1, PT, R13, 0x3ff6a09f, PT ;  /* 0x3ff6a09f0d00780c */ /* 0x000fda0003f26070 */
[----:B------:R-:W-:Y:S01]  /*10c0*/  @P1 IADD3 R11, PT, PT, R13, -0x100000, RZ ;  /* 0xfff000000d0b1810 */ /* 0x000fe20007ffe0ff */
[----:B------:R-:W-:-:S04]  /*10d0*/  @P1 VIADD R8, R27, 0xfffffc02 ;  /* 0xfffffc021b081836 */ /* 0x000fc80000000000 */
[----:B------:R-:W-:-:S06]  /*10e0*/  @P1 IMAD.MOV.U32 R13, RZ, RZ, R11 ;  /* 0x000000ffff0d1224 */ /* 0x000fcc00078e000b */
[C---:B------:R-:W-:Y:S02]  /*10f0*/  DADD R16, R12.reuse, 1 ;  /* 0x3ff000000c107429 */ /* 0x040fe40000000000 */
[----:B------:R-:W-:-:S04]  /*1100*/  DADD R12, R12, -1 ;  /* 0xbff000000c0c7429 */ /* 0x000fc80000000000 */
[----:B------:R-:W0:Y:S02]  /*1110*/  MUFU.RCP64H R15, R17 ;  /* 0x00000011000f7308 */ /* 0x000e240000001800 */
[----:B0-----:R-:W-:-:S08]  /*1120*/  DFMA R10, -R16, R14, 1 ;  /* 0x3ff00000100a742b */ /* 0x001fd0000000010e */
[----:B------:R-:W-:-:S08]  /*1130*/  DFMA R10, R10, R10, R10 ;  /* 0x0000000a0a0a722b */ /* 0x000fd0000000000a */
[----:B------:R-:W-:-:S08]  /*1140*/  DFMA R14, R14, R10, R14 ;  /* 0x0000000a0e0e722b */ /* 0x000fd0000000000e */
[----:B------:R-:W-:-:S08]  /*1150*/  DMUL R10, R12, R14 ;  /* 0x0000000e0c0a7228 */ /* 0x000fd00000000000 */
[----:B------:R-:W-:-:S08]  /*1160*/  DFMA R10, R12, R14, R10 ;  /* 0x0000000e0c0a722b */ /* 0x000fd0000000000a */
[----:B------:R-:W-:-:S08]  /*1170*/  DMUL R22, R10, R10 ;  /* 0x0000000a0a167228 */ /* 0x000fd00000000000 */
[----:B------:R-:W-:Y:S01]  /*1180*/  DFMA R16, R22, UR6, R18 ;  /* 0x0000000616107c2b */ /* 0x000fe20008000012 */
[----:B------:R-:W-:Y:S01]  /*1190*/  UMOV UR6, 0x75488a3f ;  /* 0x75488a3f00067882 */ /* 0x000fe20000000000 */
[----:B------:R-:W-:-:S06]  /*11a0*/  UMOV UR7, 0x3ef3b20a ;  /* 0x3ef3b20a00077882 */ /* 0x000fcc0000000000 */
[----:B------:R-:W-:Y:S01]  /*11b0*/  DFMA R16, R22, R16, UR6 ;  /* 0x0000000616107e2b */ /* 0x000fe20008000010 */
[----:B------:R-:W-:Y:S01]  /*11c0*/  UMOV UR6, 0xe4faecd5 ;  /* 0xe4faecd500067882 */ /* 0x000fe20000000000 */
[----:B------:R-:W-:-:S06]  /*11d0*/  UMOV UR7, 0x3f1745cd ;  /* 0x3f1745cd00077882 */ /* 0x000fcc0000000000 */
[----:B------:R-:W-:Y:S01]  /*11e0*/  DFMA R16, R22, R16, UR6 ;  /* 0x0000000616107e2b */ /* 0x000fe20008000010 */
[----:B------:R-:W-:Y:S01]  /*11f0*/  UMOV UR6, 0x258a578b ;  /* 0x258a578b00067882 */ /* 0x000fe20000000000 */
[----:B------:R-:W-:-:S06]  /*1200*/  UMOV UR7, 0x3f3c71c7 ;  /* 0x3f3c71c700077882 */ /* 0x000fcc0000000000 */
[----:B------:R-:W-:Y:S01]  /*1210*/  DFMA R18, R22, R16, UR6 ;  /* 0x0000000616127e2b */ /* 0x000fe20008000010 */
[----:B------:R-:W-:Y:S01]  /*1220*/  UMOV UR6, 0x9242b910 ;  /* 0x9242b91000067882 */ /* 0x000fe20000000000 */
[----:B------:R-:W-:Y:S01]  /*1230*/  UMOV UR7, 0x3f624924 ;  /* 0x3f62492400077882 */ /* 0x000fe20000000000 */
[----:B------:R-:W-:-:S05]  /*1240*/  DADD R16, R12, -R10 ;  /* 0x000000000c107229 */ /* 0x000fca000000080a */
[----:B------:R-:W-:Y:S01]  /*1250*/  DFMA R18, R22, R18, UR6 ;  /* 0x0000000616127e2b */ /* 0x000fe20008000012 */
[----:B------:R-:W-:Y:S01]  /*1260*/  UMOV UR6, 0x99999dfb ;  /* 0x99999dfb00067882 */ /* 0x000fe20000000000 */
[----:B------:R-:W-:Y:S01]  /*1270*/  UMOV UR7, 0x3f899999 ;  /* 0x3f89999900077882 */ /* 0x000fe20000000000 */
[----:B------:R-:W-:-:S05]  /*1280*/  DADD R16, R16, R16 ;  /* 0x0000000010107229 */ /* 0x000fca0000000010 */
[----:B------:R-:W-:Y:S01]  /*1290*/  DFMA R18, R22, R18, UR6 ;  /* 0x0000000616127e2b */ /* 0x000fe20008000012 */
[----:B------:R-:W-:Y:S01]  /*12a0*/  UMOV UR6, 0x55555555 ;  /* 0x5555555500067882 */ /* 0x000fe20000000000 */
[----:B------:R-:W-:Y:S01]  /*12b0*/  UMOV UR7, 0x3fb55555 ;  /* 0x3fb5555500077882 */ /* 0x000fe20000000000 */
[----:B------:R-:W-:-:S05]  /*12c0*/  DFMA R16, R12, -R10, R16 ;  /* 0x8000000a0c10722b */ /* 0x000fca0000000010 */
[----:B------:R-:W-:-:S03]  /*12d0*/  DFMA R12, R22, R18, UR6 ;  /* 0x00000006160c7e2b */ /* 0x000fc60008000012 */
[----:B------:R-:W-:Y:S02]  /*12e0*/  DMUL R14, R14, R16 ;  /* 0x000000100e0e7228 */ /* 0x000fe40000000000 */
[----:B------:R-:W-:-:S03]  /*12f0*/  DMUL R16, R10, R10 ;  /* 0x0000000a0a107228 */ /* 0x000fc60000000000 */
[----:B------:R-:W-:Y:S01]  /*1300*/  DADD R20, -R12, UR6 ;  /* 0x000000060c147e29 */ /* 0x000fe20008000100 */
[----:B------:R-:W-:Y:S01]  /*1310*/  UMOV UR6, 0xb9e7b0 ;  /* 0x00b9e7b000067882 */ /* 0x000fe20000000000 */
[----:B------:R-:W-:-:S03]  /*1320*/  UMOV UR7, 0x3c46a4cb ;  /* 0x3c46a4cb00077882 */ /* 0x000fc60000000000 */
[----:B------:R-:W-:-:S03]  /*1330*/  DFMA R24, R10, R10, -R16 ;  /* 0x0000000a0a18722b */ /* 0x000fc60000000810 */
[----:B------:R-:W-:Y:S02]  /*1340*/  DFMA R18, R22, R18, R20 ;  /* 0x000000121612722b */ /* 0x000fe40000000014 */
[----:B------:R-:W-:Y:S01]  /*1350*/  DMUL R20, R10, R16 ;  /* 0x000000100a147228 */ /* 0x000fe20000000000 */
[----:B------:R-:W-:Y:S01]  /*1360*/  IADD3 R23, PT, PT, R15, 0x100000, RZ ;  /* 0x001000000f177810 */ /* 0x000fe20007ffe0ff */
[----:B------:R-:W-:-:S04]  /*1370*/  IMAD.MOV.U32 R22, RZ, RZ, R14 ;  /* 0x000000ffff167224 */ /* 0x000fc800078e000e */
[----:B------:R-:W-:Y:S01]  /*1380*/  DADD R18, R18, -UR6 ;  /* 0x8000000612127e29 */ /* 0x000fe20008000000 */
[----:B------:R-:W-:Y:S01]  /*1390*/  UMOV UR6, 0x80000000 ;  /* 0x8000000000067882 */ /* 0x000fe20000000000 */
[C---:B------:R-:W-:Y:S01]  /*13a0*/  DFMA R22, R10.reuse, R22, R24 ;  /* 0x000000160a16722b */ /* 0x040fe20000000018 */
[----:B------:R-:W-:Y:S01]  /*13b0*/  UMOV UR7, 0x43300000 ;  /* 0x4330000000077882 */ /* 0x000fe20000000000 */
[----:B------:R-:W-:-:S08]  /*13c0*/  DFMA R24, R10, R16, -R20 ;  /* 0x000000100a18722b */ /* 0x000fd00000000814 */
[----:B------:R-:W-:Y:S02]  /*13d0*/  DFMA R24, R14, R16, R24 ;  /* 0x000000100e18722b */ /* 0x000fe40000000018 */
[----:B------:R-:W-:-:S06]  /*13e0*/  DADD R16, R12, R18 ;  /* 0x000000000c107229 */ /* 0x000fcc0000000012 */
[----:B------:R-:W-:Y:S02]  /*13f0*/  DFMA R22, R10, R22, R24 ;  /* 0x000000160a16722b */ /* 0x000fe40000000018 */
[----:B------:R-:W-:Y:S02]  /*1400*/  DADD R24, R12, -R16 ;  /* 0x000000000c187229 */ /* 0x000fe40000000810 */
[----:B------:R-:W-:-:S06]  /*1410*/  DMUL R12, R16, R20 ;  /* 0x00000014100c7228 */ /* 0x000fcc0000000000 */
[----:B------:R-:W-:Y:S02]  /*1420*/  DADD R24, R18, R24 ;  /* 0x0000000012187229 */ /* 0x000fe40000000018 */
[----:B------:R-:W-:-:S08]  /*1430*/  DFMA R18, R16, R20, -R12 ;  /* 0x000000141012722b */ /* 0x000fd0000000080c */
[----:B------:R-:W-:-:S08]  /*1440*/  DFMA R18, R16, R22, R18 ;  /* 0x000000161012722b */ /* 0x000fd00000000012 */
[----:B------:R-:W-:-:S08]  /*1450*/  DFMA R24, R24, R20, R18 ;  /* 0x000000141818722b */ /* 0x000fd00000000012 */
[----:B------:R-:W-:-:S08]  /*1460*/  DADD R18, R12, R24 ;  /* 0x000000000c127229 */ /* 0x000fd00000000018 */
[--C-:B------:R-:W-:Y:S02]  /*1470*/  DADD R16, R10, R18.reuse ;  /* 0x000000000a107229 */ /* 0x100fe40000000012 */
[----:B------:R-:W-:-:S06]  /*1480*/  DADD R12, R12, -R18 ;  /* 0x000000000c0c7229 */ /* 0x000fcc0000000812 */
[----:B------:R-:W-:Y:S02]  /*1490*/  DADD R10, R10, -R16 ;  /* 0x000000000a0a7229 */ /* 0x000fe40000000810 */
[----:B------:R-:W-:-:S06]  /*14a0*/  DADD R12, R24, R12 ;  /* 0x00000000180c7229 */ /* 0x000fcc000000000c */
[----:B------:R-:W-:-:S08]  /*14b0*/  DADD R10, R18, R10 ;  /* 0x00000000120a7229 */ /* 0x000fd0000000000a */
[----:B------:R-:W-:-:S08]  /*14c0*/  DADD R10, R12, R10 ;  /* 0x000000000c0a7229 */ /* 0x000fd0000000000a */
[----:B------:R-:W-:Y:S01]  /*14d0*/  DADD R14, R14, R10 ;  /* 0x000000000e0e7229 */ /* 0x000fe2000000000a */
[----:B------:R-:W-:Y:S01]  /*14e0*/  LOP3.LUT R10, R8, 0x80000000, RZ, 0x3c, !PT ;  /* 0x80000000080a7812 */ /* 0x000fe200078e3cff */
[----:B------:R-:W-:-:S06]  /*14f0*/  IMAD.MOV.U32 R11, RZ, RZ, 0x43300000 ;  /* 0x43300000ff0b7424 */ /* 0x000fcc00078e00ff */
[----:B------:R-:W-:Y:S02]  /*1500*/  DADD R12, R16, R14 ;  /* 0x00000000100c7229 */ /* 0x000fe4000000000e */
[----:B------:R-:W-:Y:S01]  /*1510*/  DADD R10, R10, -UR6 ;  /* 0x800000060a0a7e29 */ /* 0x000fe20008000000 */
[----:B------:R-:W-:Y:S01]  /*1520*/  UMOV UR6, 0xfefa39ef ;  /* 0xfefa39ef00067882 */ /* 0x000fe20000000000 */
[----:B------:R-:W-:-:S04]  /*1530*/  UMOV UR7, 0x3fe62e42 ;  /* 0x3fe62e4200077882 */ /* 0x000fc80000000000 */
[--C-:B------:R-:W-:Y:S02]  /*1540*/  DADD R16, R16, -R12.reuse ;  /* 0x0000000010107229 */ /* 0x100fe4000000080c */
[----:B------:R-:W-:-:S06]  /*1550*/  DFMA R8, R10, UR6, R12 ;  /* 0x000000060a087c2b */ /* 0x000fcc000800000c */
[----:B------:R-:W-:Y:S02]  /*1560*/  DADD R16, R14, R16 ;  /* 0x000000000e107229 */ /* 0x000fe40000000010 */
[----:B------:R-:W-:-:S08]  /*1570*/  DFMA R18, R10, -UR6, R8 ;  /* 0x800000060a127c2b */ /* 0x000fd00008000008 */
[----:B------:R-:W-:-:S08]  /*1580*/  DADD R18, -R12, R18 ;  /* 0x000000000c127229 */ /* 0x000fd00000000112 */
[----:B------:R-:W-:-:S08]  /*1590*/  DADD R16, R16, -R18 ;  /* 0x0000000010107229 */ /* 0x000fd00000000812 */
[----:B------:R-:W-:-:S08]  /*15a0*/  DFMA R16, R10, UR8, R16 ;  /* 0x000000080a107c2b */ /* 0x000fd00008000010 */
[----:B------:R-:W-:-:S08]  /*15b0*/  DADD R10, R8, R16 ;  /* 0x00000000080a7229 */ /* 0x000fd00000000010 */
[----:B------:R-:W-:Y:S02]  /*15c0*/  DADD R12, R8, -R10 ;  /* 0x00000000080c7229 */ /* 0x000fe4000000080a */
[----:B------:R-:W-:-:S06]  /*15d0*/  DMUL R8, R10, 2 ;  /* 0x400000000a087828 */ /* 0x000fcc0000000000 */
[----:B------:R-:W-:Y:S02]  /*15e0*/  DADD R12, R16, R12 ;  /* 0x00000000100c7229 */ /* 0x000fe4000000000c */
[----:B------:R-:W-:-:S08]  /*15f0*/  DFMA R14, R10, 2, -R8 ;  /* 0x400000000a0e782b */ /* 0x000fd00000000808 */
[----:B------:R-:W-:Y:S01]  /*1600*/  DFMA R14, R12, 2, R14 ;  /* 0x400000000c0e782b */ /* 0x000fe2000000000e */
[----:B------:R-:W-:Y:S01]  /*1610*/  MOV R12, 0x652b82fe ;  /* 0x652b82fe000c7802 */ /* 0x000fe20000000f00 */
[----:B------:R-:W-:-:S06]  /*1620*/  IMAD.MOV.U32 R13, RZ, RZ, 0x3ff71547 ;  /* 0x3ff71547ff0d7424 */ /* 0x000fcc00078e00ff */
[----:B------:R-:W-:-:S08]  /*1630*/  DADD R10, R8, R14 ;  /* 0x00000000080a7229 */ /* 0x000fd0000000000e */
[----:B------:R-:W-:Y:S02]  /*1640*/  DFMA R12, R10, R12, 6.75539944105574400000e+15 ;  /* 0x433800000a0c742b */ /* 0x000fe4000000000c */
[----:B------:R-:W-:Y:S01]  /*1650*/  FSETP.GEU.AND P0, PT, |R11|, 4.1917929649353027344, PT ;  /* 0x4086232b0b00780b */ /* 0x000fe20003f0e200 */
[----:B------:R-:W-:-:S05]  /*1660*/  DADD R8, R8, -R10 ;  /* 0x0000000008087229 */ /* 0x000fca000000080a */
[----:B------:R-:W-:-:S03]  /*1670*/  DADD R16, R12, -6.75539944105574400000e+15 ;  /* 0xc33800000c107429 */ /* 0x000fc60000000000 */
[----:B------:R-:W-:-:S05]  /*1680*/  DADD R14, R14, R8 ;  /* 0x000000000e0e7229 */ /* 0x000fca0000000008 */
[----:B------:R-:W-:Y:S01]  /*1690*/  DFMA R18, R16, -UR6, R10 ;  /* 0x8000000610127c2b */ /* 0x000fe2000800000a */
[----:B------:R-:W-:Y:S01]  /*16a0*/  UMOV UR6, 0x3b39803f ;  /* 0x3b39803f00067882 */ /* 0x000fe20000000000 */
[----:B------:R-:W-:-:S06]  /*16b0*/  UMOV UR7, 0x3c7abc9e ;  /* 0x3c7abc9e00077882 */ /* 0x000fcc0000000000 */
[----:B------:R-:W-:Y:S01]  /*16c0*/  DFMA R16, R16, -UR6, R18 ;  /* 0x8000000610107c2b */ /* 0x000fe20008000012 */
[----:B------:R-:W-:Y:S01]  /*16d0*/  UMOV UR6, 0x69ce2bdf ;  /* 0x69ce2bdf00067882 */ /* 0x000fe20000000000 */
[----:B------:R-:W-:Y:S01]  /*16e0*/  IMAD.MOV.U32 R18, RZ, RZ, -0x35dec16 ;  /* 0xfca213eaff127424 */ /* 0x000fe200078e00ff */
[----:B------:R-:W-:Y:S01]  /*16f0*/  UMOV UR7, 0x3e5ade15 ;  /* 0x3e5ade1500077882 */ /* 0x000fe20000000000 */
[----:B------:R-:W-:-:S06]  /*1700*/  IMAD.MOV.U32 R19, RZ, RZ, 0x3e928af3 ;  /* 0x3e928af3ff137424 */ /* 0x000fcc00078e00ff */
        /* <DEDUP_REMOVED lines=24> */
[----:B------:R-:W-:-:S08]  /*1890*/  DFMA R18, R16, R18, UR6 ;  /* 0x0000000610127e2b */ /* 0x000fd00008000012 */
[----:B------:R-:W-:-:S08]  /*18a0*/  DFMA R18, R16, R18, 1 ;  /* 0x3ff000001012742b */ /* 0x000fd00000000012 */
[----:B------:R-:W-:-:S10]  /*18b0*/  DFMA R16, R16, R18, 1 ;  /* 0x3ff000001010742b */ /* 0x000fd40000000012 */
[----:B------:R-:W-:Y:S01]  /*18c0*/  LEA R9, R12, R17, 0x14 ;  /* 0x000000110c097211 */ /* 0x000fe200078ea0ff */
[----:B------:R-:W-:Y:S01]  /*18d0*/  IMAD.MOV.U32 R8, RZ, RZ, R16 ;  /* 0x000000ffff087224 */ /* 0x000fe200078e0010 */
[----:B------:R-:W-:Y:S06]  /*18e0*/  @!P0 BRA `(.L_x_19) ;  /* 0x0000000000308947 */ /* 0x000fec0003800000 */
[----:B------:R-:W-:Y:S01]  /*18f0*/  FSETP.GEU.AND P1, PT, |R11|, 4.2275390625, PT ;  /* 0x408748000b00780b */ /* 0x000fe20003f2e200 */
[C---:B------:R-:W-:Y:S02]  /*1900*/  DADD R18, R10.reuse, +INF ;  /* 0x7ff000000a127429 */ /* 0x040fe40000000000 */
[----:B------:R-:W-:-:S08]  /*1910*/  DSETP.GEU.AND P0, PT, R10, RZ, PT ;  /* 0x000000ff0a00722a */ /* 0x000fd00003f0e000 */
[----:B------:R-:W-:Y:S02]  /*1920*/  FSEL R9, R19, RZ, P0 ;  /* 0x000000ff13097208 */ /* 0x000fe40000000000 */
[----:B------:R-:W-:-:S04]  /*1930*/  @!P1 LEA.HI R8, R12, R12, RZ, 0x1 ;  /* 0x0000000c0c089211 */ /* 0x000fc800078f08ff */
[----:B------:R-:W-:Y:S02]  /*1940*/  @!P1 SHF.R.S32.HI R11, RZ, 0x1, R8 ;  /* 0x00000001ff0b9819 */ /* 0x000fe40000011408 */
[----:B------:R-:W-:-:S03]  /*1950*/  FSEL R8, R18, RZ, P0 ;  /* 0x000000ff12087208 */ /* 0x000fc60000000000 */
[----:B------:R-:W-:Y:S02]  /*1960*/  @!P1 IMAD.IADD R10, R12, 0x1, -R11 ;  /* 0x000000010c0a9824 */ /* 0x000fe400078e0a0b */
[----:B------:R-:W-:-:S03]  /*1970*/  @!P1 IMAD R17, R11, 0x100000, R17 ;  /* 0x001000000b119824 */ /* 0x000fc600078e0211 */
[----:B------:R-:W-:Y:S02]  /*1980*/  @!P1 LEA R11, R10, 0x3ff00000, 0x14 ;  /* 0x3ff000000a0b9811 */ /* 0x000fe400078ea0ff */
[----:B------:R-:W-:-:S06]  /*1990*/  @!P1 MOV R10, RZ ;  /* 0x000000ff000a9202 */ /* 0x000fcc0000000f00 */
[----:B------:R-:W-:-:S11]  /*19a0*/  @!P1 DMUL R8, R16, R10 ;  /* 0x0000000a10089228 */ /* 0x000fd60000000000 */
.L_x_19:
[----:B------:R-:W-:Y:S01]  /*19b0*/  DFMA R14, R14, R8, R8 ;  /* 0x000000080e0e722b */ /* 0x000fe20000000008 */
[----:B------:R-:W-:Y:S01]  /*19c0*/  IMAD.MOV.U32 R10, RZ, RZ, R0 ;  /* 0x000000ffff0a7224 */ /* 0x000fe200078e0000 */
[----:B------:R-:W-:Y:S01]  /*19d0*/  DSETP.NEU.AND P0, PT, |R8|, +INF , PT ;  /* 0x7ff000000800742a */ /* 0x000fe20003f0d200 */
[----:B------:R-:W-:-:S07]  /*19e0*/  IMAD.MOV.U32 R11, RZ, RZ, 0x0 ;  /* 0x00000000ff0b7424 */ /* 0x000fce00078e00ff */
[----:B------:R-:W-:Y:S02]  /*19f0*/  FSEL R8, R8, R14, !P0 ;  /* 0x0000000e08087208 */ /* 0x000fe40004000000 */
[----:B------:R-:W-:Y:S01]  /*1a00*/  FSEL R9, R9, R15, !P0 ;  /* 0x0000000f09097208 */ /* 0x000fe20004000000 */
[----:B------:R-:W-:Y:S06]  /*1a10*/  RET.REL.NODEC R10 `(_Z19exponentialFunctioniPfS_) ;  /* 0xffffffe40a787950 */ /* 0x000fec0003c3ffff */
.L_x_20:
        /* <DEDUP_REMOVED lines=14> */
.L_x_23:


//--------------------- .nv.shared.reserved.0     --------------------------
	.section	.nv.shared.reserved.0,"aw",@nobits
	.weak		__nv_reservedSMEM_offset_0_alias
	.size		__nv_reservedSMEM_offset_0_alias, 0, 64
	.other		__nv_reservedSMEM_offset_0_alias,@"STO_CUDA_RESERVED_SHARED STV_DEFAULT"
__nv_reservedSMEM_offset_0_alias:
	.zero		0
	.zero		64


//--------------------- .nv.constant0._Z5initXPfifi --------------------------
	.section	.nv.constant0._Z5initXPfifi,"a",@progbits
	.sectionflags	@""
	.align	4
.nv.constant0._Z5initXPfifi:
	.zero		916


//--------------------- .nv.constant0._Z19exponentialFunctioniPfS_ --------------------------
	.section	.nv.constant0._Z19exponentialFunctioniPfS_,"a",@progbits
	.sectionflags	@""
	.align	4
.nv.constant0._Z19exponentialFunctioniPfS_:
	.zero		920


//--------------------- SYMBOLS --------------------------

	.type		.nv.reservedSmem.offset0,@object
	.size		.nv.reservedSmem.offset0,0x4
